//
// Generated by NVIDIA NVVM Compiler
//
// Compiler Build ID: CL-36424714
// Cuda compilation tools, release 13.0, V13.0.88
// Based on NVVM 20.0.0
//

.version 9.0
.target sm_100
.address_size 64

	// .globl	_Z21kernel_smooth_sph_pdeiiiPKiPKfS2_S2_S2_S2_S2_S2_S2_S2_S2_S2_S2_S2_S2_S2_S2_S0_ffS2_Pf
// _ZZ21kernel_smooth_sph_pdeiiiPKiPKfS2_S2_S2_S2_S2_S2_S2_S2_S2_S2_S2_S2_S2_S2_S2_S0_ffS2_PfE4sh_u has been demoted
// _ZZ21kernel_smooth_sph_pdeiiiPKiPKfS2_S2_S2_S2_S2_S2_S2_S2_S2_S2_S2_S2_S2_S2_S2_S0_ffS2_PfE10sh_hprimeT has been demoted
// _ZZ21kernel_smooth_sph_pdeiiiPKiPKfS2_S2_S2_S2_S2_S2_S2_S2_S2_S2_S2_S2_S2_S2_S2_S0_ffS2_PfE13sh_hprimewgll has been demoted

.visible .entry _Z21kernel_smooth_sph_pdeiiiPKiPKfS2_S2_S2_S2_S2_S2_S2_S2_S2_S2_S2_S2_S2_S2_S2_S0_ffS2_Pf(
	.param .u32 _Z21kernel_smooth_sph_pdeiiiPKiPKfS2_S2_S2_S2_S2_S2_S2_S2_S2_S2_S2_S2_S2_S2_S2_S0_ffS2_Pf_param_0,
	.param .u32 _Z21kernel_smooth_sph_pdeiiiPKiPKfS2_S2_S2_S2_S2_S2_S2_S2_S2_S2_S2_S2_S2_S2_S2_S0_ffS2_Pf_param_1,
	.param .u32 _Z21kernel_smooth_sph_pdeiiiPKiPKfS2_S2_S2_S2_S2_S2_S2_S2_S2_S2_S2_S2_S2_S2_S2_S0_ffS2_Pf_param_2,
	.param .u64 .ptr .align 1 _Z21kernel_smooth_sph_pdeiiiPKiPKfS2_S2_S2_S2_S2_S2_S2_S2_S2_S2_S2_S2_S2_S2_S2_S0_ffS2_Pf_param_3,
	.param .u64 .ptr .align 1 _Z21kernel_smooth_sph_pdeiiiPKiPKfS2_S2_S2_S2_S2_S2_S2_S2_S2_S2_S2_S2_S2_S2_S2_S0_ffS2_Pf_param_4,
	.param .u64 .ptr .align 1 _Z21kernel_smooth_sph_pdeiiiPKiPKfS2_S2_S2_S2_S2_S2_S2_S2_S2_S2_S2_S2_S2_S2_S2_S0_ffS2_Pf_param_5,
	.param .u64 .ptr .align 1 _Z21kernel_smooth_sph_pdeiiiPKiPKfS2_S2_S2_S2_S2_S2_S2_S2_S2_S2_S2_S2_S2_S2_S2_S0_ffS2_Pf_param_6,
	.param .u64 .ptr .align 1 _Z21kernel_smooth_sph_pdeiiiPKiPKfS2_S2_S2_S2_S2_S2_S2_S2_S2_S2_S2_S2_S2_S2_S2_S0_ffS2_Pf_param_7,
	.param .u64 .ptr .align 1 _Z21kernel_smooth_sph_pdeiiiPKiPKfS2_S2_S2_S2_S2_S2_S2_S2_S2_S2_S2_S2_S2_S2_S2_S0_ffS2_Pf_param_8,
	.param .u64 .ptr .align 1 _Z21kernel_smooth_sph_pdeiiiPKiPKfS2_S2_S2_S2_S2_S2_S2_S2_S2_S2_S2_S2_S2_S2_S2_S0_ffS2_Pf_param_9,
	.param .u64 .ptr .align 1 _Z21kernel_smooth_sph_pdeiiiPKiPKfS2_S2_S2_S2_S2_S2_S2_S2_S2_S2_S2_S2_S2_S2_S2_S0_ffS2_Pf_param_10,
	.param .u64 .ptr .align 1 _Z21kernel_smooth_sph_pdeiiiPKiPKfS2_S2_S2_S2_S2_S2_S2_S2_S2_S2_S2_S2_S2_S2_S2_S0_ffS2_Pf_param_11,
	.param .u64 .ptr .align 1 _Z21kernel_smooth_sph_pdeiiiPKiPKfS2_S2_S2_S2_S2_S2_S2_S2_S2_S2_S2_S2_S2_S2_S2_S0_ffS2_Pf_param_12,
	.param .u64 .ptr .align 1 _Z21kernel_smooth_sph_pdeiiiPKiPKfS2_S2_S2_S2_S2_S2_S2_S2_S2_S2_S2_S2_S2_S2_S2_S0_ffS2_Pf_param_13,
	.param .u64 .ptr .align 1 _Z21kernel_smooth_sph_pdeiiiPKiPKfS2_S2_S2_S2_S2_S2_S2_S2_S2_S2_S2_S2_S2_S2_S2_S0_ffS2_Pf_param_14,
	.param .u64 .ptr .align 1 _Z21kernel_smooth_sph_pdeiiiPKiPKfS2_S2_S2_S2_S2_S2_S2_S2_S2_S2_S2_S2_S2_S2_S2_S0_ffS2_Pf_param_15,
	.param .u64 .ptr .align 1 _Z21kernel_smooth_sph_pdeiiiPKiPKfS2_S2_S2_S2_S2_S2_S2_S2_S2_S2_S2_S2_S2_S2_S2_S0_ffS2_Pf_param_16,
	.param .u64 .ptr .align 1 _Z21kernel_smooth_sph_pdeiiiPKiPKfS2_S2_S2_S2_S2_S2_S2_S2_S2_S2_S2_S2_S2_S2_S2_S0_ffS2_Pf_param_17,
	.param .u64 .ptr .align 1 _Z21kernel_smooth_sph_pdeiiiPKiPKfS2_S2_S2_S2_S2_S2_S2_S2_S2_S2_S2_S2_S2_S2_S2_S0_ffS2_Pf_param_18,
	.param .u64 .ptr .align 1 _Z21kernel_smooth_sph_pdeiiiPKiPKfS2_S2_S2_S2_S2_S2_S2_S2_S2_S2_S2_S2_S2_S2_S2_S0_ffS2_Pf_param_19,
	.param .u64 .ptr .align 1 _Z21kernel_smooth_sph_pdeiiiPKiPKfS2_S2_S2_S2_S2_S2_S2_S2_S2_S2_S2_S2_S2_S2_S2_S0_ffS2_Pf_param_20,
	.param .f32 _Z21kernel_smooth_sph_pdeiiiPKiPKfS2_S2_S2_S2_S2_S2_S2_S2_S2_S2_S2_S2_S2_S2_S2_S0_ffS2_Pf_param_21,
	.param .f32 _Z21kernel_smooth_sph_pdeiiiPKiPKfS2_S2_S2_S2_S2_S2_S2_S2_S2_S2_S2_S2_S2_S2_S2_S0_ffS2_Pf_param_22,
	.param .u64 .ptr .align 1 _Z21kernel_smooth_sph_pdeiiiPKiPKfS2_S2_S2_S2_S2_S2_S2_S2_S2_S2_S2_S2_S2_S2_S2_S0_ffS2_Pf_param_23,
	.param .u64 .ptr .align 1 _Z21kernel_smooth_sph_pdeiiiPKiPKfS2_S2_S2_S2_S2_S2_S2_S2_S2_S2_S2_S2_S2_S2_S2_S0_ffS2_Pf_param_24
)
{
	.reg .pred 	%p<7>;
	.reg .b16 	%rs<9>;
	.reg .b32 	%r<63>;
	.reg .b32 	%f<168>;
	.reg .b64 	%rd<79>;
	// demoted variable
	.shared .align 4 .b8 _ZZ21kernel_smooth_sph_pdeiiiPKiPKfS2_S2_S2_S2_S2_S2_S2_S2_S2_S2_S2_S2_S2_S2_S2_S0_ffS2_PfE4sh_u[500];
	// demoted variable
	.shared .align 4 .b8 _ZZ21kernel_smooth_sph_pdeiiiPKiPKfS2_S2_S2_S2_S2_S2_S2_S2_S2_S2_S2_S2_S2_S2_S2_S0_ffS2_PfE10sh_hprimeT[100];
	// demoted variable
	.shared .align 4 .b8 _ZZ21kernel_smooth_sph_pdeiiiPKiPKfS2_S2_S2_S2_S2_S2_S2_S2_S2_S2_S2_S2_S2_S2_S2_S0_ffS2_PfE13sh_hprimewgll[100];
	ld.param.u32 	%r20, [_Z21kernel_smooth_sph_pdeiiiPKiPKfS2_S2_S2_S2_S2_S2_S2_S2_S2_S2_S2_S2_S2_S2_S2_S0_ffS2_Pf_param_0];
	ld.param.u32 	%r18, [_Z21kernel_smooth_sph_pdeiiiPKiPKfS2_S2_S2_S2_S2_S2_S2_S2_S2_S2_S2_S2_S2_S2_S2_S0_ffS2_Pf_param_1];
	ld.param.u32 	%r19, [_Z21kernel_smooth_sph_pdeiiiPKiPKfS2_S2_S2_S2_S2_S2_S2_S2_S2_S2_S2_S2_S2_S2_S2_S0_ffS2_Pf_param_2];
	ld.param.u64 	%rd1, [_Z21kernel_smooth_sph_pdeiiiPKiPKfS2_S2_S2_S2_S2_S2_S2_S2_S2_S2_S2_S2_S2_S2_S2_S0_ffS2_Pf_param_3];
	ld.param.u64 	%rd5, [_Z21kernel_smooth_sph_pdeiiiPKiPKfS2_S2_S2_S2_S2_S2_S2_S2_S2_S2_S2_S2_S2_S2_S2_S0_ffS2_Pf_param_7];
	ld.param.u64 	%rd6, [_Z21kernel_smooth_sph_pdeiiiPKiPKfS2_S2_S2_S2_S2_S2_S2_S2_S2_S2_S2_S2_S2_S2_S2_S0_ffS2_Pf_param_8];
	ld.param.u64 	%rd7, [_Z21kernel_smooth_sph_pdeiiiPKiPKfS2_S2_S2_S2_S2_S2_S2_S2_S2_S2_S2_S2_S2_S2_S2_S0_ffS2_Pf_param_9];
	ld.param.u64 	%rd8, [_Z21kernel_smooth_sph_pdeiiiPKiPKfS2_S2_S2_S2_S2_S2_S2_S2_S2_S2_S2_S2_S2_S2_S2_S0_ffS2_Pf_param_10];
	ld.param.u64 	%rd13, [_Z21kernel_smooth_sph_pdeiiiPKiPKfS2_S2_S2_S2_S2_S2_S2_S2_S2_S2_S2_S2_S2_S2_S2_S0_ffS2_Pf_param_15];
	ld.param.u64 	%rd14, [_Z21kernel_smooth_sph_pdeiiiPKiPKfS2_S2_S2_S2_S2_S2_S2_S2_S2_S2_S2_S2_S2_S2_S2_S0_ffS2_Pf_param_16];
	ld.param.u64 	%rd15, [_Z21kernel_smooth_sph_pdeiiiPKiPKfS2_S2_S2_S2_S2_S2_S2_S2_S2_S2_S2_S2_S2_S2_S2_S0_ffS2_Pf_param_17];
	ld.param.u64 	%rd16, [_Z21kernel_smooth_sph_pdeiiiPKiPKfS2_S2_S2_S2_S2_S2_S2_S2_S2_S2_S2_S2_S2_S2_S2_S0_ffS2_Pf_param_18];
	ld.param.u64 	%rd17, [_Z21kernel_smooth_sph_pdeiiiPKiPKfS2_S2_S2_S2_S2_S2_S2_S2_S2_S2_S2_S2_S2_S2_S2_S0_ffS2_Pf_param_19];
	ld.param.u64 	%rd18, [_Z21kernel_smooth_sph_pdeiiiPKiPKfS2_S2_S2_S2_S2_S2_S2_S2_S2_S2_S2_S2_S2_S2_S2_S0_ffS2_Pf_param_20];
	ld.param.f32 	%f19, [_Z21kernel_smooth_sph_pdeiiiPKiPKfS2_S2_S2_S2_S2_S2_S2_S2_S2_S2_S2_S2_S2_S2_S2_S0_ffS2_Pf_param_21];
	ld.param.f32 	%f20, [_Z21kernel_smooth_sph_pdeiiiPKiPKfS2_S2_S2_S2_S2_S2_S2_S2_S2_S2_S2_S2_S2_S2_S2_S0_ffS2_Pf_param_22];
	ld.param.u64 	%rd19, [_Z21kernel_smooth_sph_pdeiiiPKiPKfS2_S2_S2_S2_S2_S2_S2_S2_S2_S2_S2_S2_S2_S2_S2_S0_ffS2_Pf_param_23];
	mov.u32 	%r21, %ctaid.x;
	mov.u32 	%r22, %nctaid.x;
	mov.u32 	%r23, %ctaid.y;
	mad.lo.s32 	%r1, %r22, %r23, %r21;
	setp.ge.s32 	%p1, %r1, %r20;
	@%p1 bra 	$L__BB0_11;
	cvta.to.global.u64 	%rd21, %rd1;
	cvta.to.global.u64 	%rd22, %rd18;
	add.s32 	%r24, %r18, -1;
	mad.lo.s32 	%r25, %r24, %r19, %r1;
	mul.wide.s32 	%rd23, %r25, 4;
	add.s64 	%rd24, %rd21, %rd23;
	ld.global.u32 	%r26, [%rd24];
	add.s32 	%r2, %r26, -1;
	mov.u32 	%r3, %tid.x;
	min.u32 	%r4, %r3, 124;
	shl.b32 	%r27, %r2, 7;
	or.b32  	%r5, %r27, %r4;
	mul.wide.s32 	%rd25, %r5, 4;
	add.s64 	%rd26, %rd22, %rd25;
	ld.global.u32 	%r6, [%rd26];
	cvt.u16.u32 	%rs1, %r4;
	mul.lo.s16 	%rs2, %rs1, 41;
	shr.u16 	%rs3, %rs2, 10;
	cvt.u32.u16 	%r7, %rs3;
	mad.lo.s32 	%r8, %r7, -25, %r4;
	cvt.u16.u32 	%rs4, %r8;
	mul.lo.s16 	%rs5, %rs4, 103;
	shr.u16 	%rs6, %rs5, 15;
	shr.s16 	%rs7, %rs5, 9;
	add.s16 	%rs8, %rs7, %rs6;
	cvt.s32.s16 	%r9, %rs8;
	setp.gt.u32 	%p2, %r3, 124;
	shl.b32 	%r28, %r4, 2;
	mov.u32 	%r29, _ZZ21kernel_smooth_sph_pdeiiiPKiPKfS2_S2_S2_S2_S2_S2_S2_S2_S2_S2_S2_S2_S2_S2_S2_S0_ffS2_PfE4sh_u;
	add.s32 	%r10, %r29, %r28;
	@%p2 bra 	$L__BB0_4;
	mad.lo.s32 	%r30, %r2, -3, %r5;
	cvta.to.global.u64 	%rd27, %rd19;
	mul.wide.s32 	%rd28, %r30, 4;
	add.s64 	%rd29, %rd27, %rd28;
	ld.global.f32 	%f21, [%rd29];
	st.shared.f32 	[%r10], %f21;
	setp.gt.u32 	%p3, %r3, 24;
	@%p3 bra 	$L__BB0_4;
	cvta.to.global.u64 	%rd30, %rd16;
	mul.wide.u32 	%rd31, %r4, 4;
	add.s64 	%rd32, %rd30, %rd31;
	ld.global.f32 	%f22, [%rd32];
	mov.u32 	%r32, _ZZ21kernel_smooth_sph_pdeiiiPKiPKfS2_S2_S2_S2_S2_S2_S2_S2_S2_S2_S2_S2_S2_S2_S2_S0_ffS2_PfE10sh_hprimeT;
	add.s32 	%r33, %r32, %r28;
	st.shared.f32 	[%r33], %f22;
	cvta.to.global.u64 	%rd33, %rd17;
	add.s64 	%rd34, %rd33, %rd31;
	ld.global.f32 	%f23, [%rd34];
	mov.u32 	%r34, _ZZ21kernel_smooth_sph_pdeiiiPKiPKfS2_S2_S2_S2_S2_S2_S2_S2_S2_S2_S2_S2_S2_S2_S2_S0_ffS2_PfE13sh_hprimewgll;
	add.s32 	%r35, %r34, %r28;
	st.shared.f32 	[%r35], %f23;
$L__BB0_4:
	ld.param.u64 	%rd77, [_Z21kernel_smooth_sph_pdeiiiPKiPKfS2_S2_S2_S2_S2_S2_S2_S2_S2_S2_S2_S2_S2_S2_S2_S0_ffS2_Pf_param_14];
	ld.param.u64 	%rd76, [_Z21kernel_smooth_sph_pdeiiiPKiPKfS2_S2_S2_S2_S2_S2_S2_S2_S2_S2_S2_S2_S2_S2_S2_S0_ffS2_Pf_param_13];
	ld.param.u64 	%rd75, [_Z21kernel_smooth_sph_pdeiiiPKiPKfS2_S2_S2_S2_S2_S2_S2_S2_S2_S2_S2_S2_S2_S2_S2_S0_ffS2_Pf_param_12];
	ld.param.u64 	%rd74, [_Z21kernel_smooth_sph_pdeiiiPKiPKfS2_S2_S2_S2_S2_S2_S2_S2_S2_S2_S2_S2_S2_S2_S2_S0_ffS2_Pf_param_11];
	ld.param.u64 	%rd73, [_Z21kernel_smooth_sph_pdeiiiPKiPKfS2_S2_S2_S2_S2_S2_S2_S2_S2_S2_S2_S2_S2_S2_S2_S0_ffS2_Pf_param_6];
	ld.param.u64 	%rd72, [_Z21kernel_smooth_sph_pdeiiiPKiPKfS2_S2_S2_S2_S2_S2_S2_S2_S2_S2_S2_S2_S2_S2_S2_S0_ffS2_Pf_param_5];
	ld.param.u64 	%rd71, [_Z21kernel_smooth_sph_pdeiiiPKiPKfS2_S2_S2_S2_S2_S2_S2_S2_S2_S2_S2_S2_S2_S2_S2_S0_ffS2_Pf_param_4];
	mad.lo.s32 	%r36, %r9, -5, %r8;
	cvta.to.global.u64 	%rd35, %rd77;
	bar.sync 	0;
	ld.global.f32 	%f1, [%rd35];
	mul.wide.s32 	%rd36, %r5, 4;
	add.s64 	%rd37, %rd35, %rd36;
	ld.global.f32 	%f2, [%rd37];
	add.s64 	%rd38, %rd37, %rd36;
	ld.global.f32 	%f3, [%rd38];
	cvta.to.global.u64 	%rd39, %rd71;
	add.s64 	%rd40, %rd39, %rd36;
	ld.global.f32 	%f4, [%rd40];
	cvta.to.global.u64 	%rd41, %rd72;
	add.s64 	%rd42, %rd41, %rd36;
	ld.global.f32 	%f5, [%rd42];
	cvta.to.global.u64 	%rd43, %rd73;
	add.s64 	%rd44, %rd43, %rd36;
	ld.global.f32 	%f6, [%rd44];
	cvta.to.global.u64 	%rd45, %rd5;
	add.s64 	%rd46, %rd45, %rd36;
	ld.global.f32 	%f7, [%rd46];
	cvta.to.global.u64 	%rd47, %rd6;
	add.s64 	%rd48, %rd47, %rd36;
	ld.global.f32 	%f8, [%rd48];
	cvta.to.global.u64 	%rd49, %rd7;
	add.s64 	%rd50, %rd49, %rd36;
	ld.global.f32 	%f9, [%rd50];
	cvta.to.global.u64 	%rd51, %rd8;
	add.s64 	%rd52, %rd51, %rd36;
	ld.global.f32 	%f10, [%rd52];
	cvta.to.global.u64 	%rd53, %rd74;
	add.s64 	%rd54, %rd53, %rd36;
	ld.global.f32 	%f11, [%rd54];
	cvta.to.global.u64 	%rd55, %rd75;
	add.s64 	%rd56, %rd55, %rd36;
	ld.global.f32 	%f12, [%rd56];
	cvta.to.global.u64 	%rd57, %rd76;
	add.s64 	%rd58, %rd57, %rd36;
	ld.global.f32 	%f13, [%rd58];
	mul.lo.s32 	%r37, %r7, 25;
	mul.lo.s32 	%r11, %r9, 5;
	add.s32 	%r12, %r11, %r37;
	mul.lo.s32 	%r13, %r36, 5;
	shl.b32 	%r38, %r12, 2;
	mov.u32 	%r39, _ZZ21kernel_smooth_sph_pdeiiiPKiPKfS2_S2_S2_S2_S2_S2_S2_S2_S2_S2_S2_S2_S2_S2_S2_S0_ffS2_PfE4sh_u;
	add.s32 	%r14, %r39, %r38;
	ld.shared.f32 	%f24, [%r14];
	shl.b32 	%r40, %r13, 2;
	mov.u32 	%r41, _ZZ21kernel_smooth_sph_pdeiiiPKiPKfS2_S2_S2_S2_S2_S2_S2_S2_S2_S2_S2_S2_S2_S2_S2_S0_ffS2_PfE10sh_hprimeT;
	add.s32 	%r42, %r41, %r40;
	ld.shared.f32 	%f25, [%r42];
	fma.rn.f32 	%f26, %f24, %f25, 0f00000000;
	ld.shared.f32 	%f27, [%r14+4];
	ld.shared.f32 	%f28, [%r42+4];
	fma.rn.f32 	%f29, %f27, %f28, %f26;
	ld.shared.f32 	%f30, [%r14+8];
	ld.shared.f32 	%f31, [%r42+8];
	fma.rn.f32 	%f32, %f30, %f31, %f29;
	ld.shared.f32 	%f33, [%r14+12];
	ld.shared.f32 	%f34, [%r42+12];
	fma.rn.f32 	%f35, %f33, %f34, %f32;
	ld.shared.f32 	%f36, [%r14+16];
	ld.shared.f32 	%f37, [%r42+16];
	fma.rn.f32 	%f38, %f36, %f37, %f35;
	add.s32 	%r43, %r36, %r37;
	shl.b32 	%r44, %r43, 2;
	add.s32 	%r15, %r39, %r44;
	ld.shared.f32 	%f39, [%r15];
	shl.b32 	%r45, %r11, 2;
	add.s32 	%r46, %r41, %r45;
	ld.shared.f32 	%f40, [%r46];
	fma.rn.f32 	%f41, %f39, %f40, 0f00000000;
	ld.shared.f32 	%f42, [%r15+20];
	ld.shared.f32 	%f43, [%r46+4];
	fma.rn.f32 	%f44, %f42, %f43, %f41;
	ld.shared.f32 	%f45, [%r15+40];
	ld.shared.f32 	%f46, [%r46+8];
	fma.rn.f32 	%f47, %f45, %f46, %f44;
	ld.shared.f32 	%f48, [%r15+60];
	ld.shared.f32 	%f49, [%r46+12];
	fma.rn.f32 	%f50, %f48, %f49, %f47;
	ld.shared.f32 	%f51, [%r15+80];
	ld.shared.f32 	%f52, [%r46+16];
	fma.rn.f32 	%f53, %f51, %f52, %f50;
	add.s32 	%r47, %r36, %r11;
	mul.lo.s32 	%r16, %r7, 5;
	shl.b32 	%r48, %r47, 2;
	add.s32 	%r17, %r39, %r48;
	ld.shared.f32 	%f54, [%r17];
	shl.b32 	%r49, %r16, 2;
	add.s32 	%r50, %r41, %r49;
	ld.shared.f32 	%f55, [%r50];
	fma.rn.f32 	%f56, %f54, %f55, 0f00000000;
	ld.shared.f32 	%f57, [%r17+100];
	ld.shared.f32 	%f58, [%r50+4];
	fma.rn.f32 	%f59, %f57, %f58, %f56;
	ld.shared.f32 	%f60, [%r17+200];
	ld.shared.f32 	%f61, [%r50+8];
	fma.rn.f32 	%f62, %f60, %f61, %f59;
	ld.shared.f32 	%f63, [%r17+300];
	ld.shared.f32 	%f64, [%r50+12];
	fma.rn.f32 	%f65, %f63, %f64, %f62;
	ld.shared.f32 	%f66, [%r17+400];
	ld.shared.f32 	%f67, [%r50+16];
	fma.rn.f32 	%f68, %f66, %f67, %f65;
	mul.f32 	%f69, %f7, %f53;
	fma.rn.f32 	%f70, %f4, %f38, %f69;
	fma.rn.f32 	%f14, %f10, %f68, %f70;
	mul.f32 	%f71, %f8, %f53;
	fma.rn.f32 	%f72, %f5, %f38, %f71;
	fma.rn.f32 	%f15, %f11, %f68, %f72;
	mul.f32 	%f73, %f9, %f53;
	fma.rn.f32 	%f74, %f6, %f38, %f73;
	fma.rn.f32 	%f16, %f12, %f68, %f74;
	@%p2 bra 	$L__BB0_6;
	sub.f32 	%f75, %f19, %f20;
	mul.f32 	%f76, %f2, %f5;
	fma.rn.f32 	%f77, %f1, %f4, %f76;
	fma.rn.f32 	%f78, %f3, %f6, %f77;
	mul.f32 	%f79, %f75, %f78;
	mul.f32 	%f80, %f2, %f15;
	fma.rn.f32 	%f81, %f1, %f14, %f80;
	fma.rn.f32 	%f82, %f3, %f16, %f81;
	mul.f32 	%f83, %f5, %f15;
	fma.rn.f32 	%f84, %f4, %f14, %f83;
	fma.rn.f32 	%f85, %f6, %f16, %f84;
	mul.f32 	%f86, %f20, %f85;
	fma.rn.f32 	%f87, %f79, %f82, %f86;
	mul.f32 	%f88, %f13, %f87;
	st.shared.f32 	[%r10], %f88;
$L__BB0_6:
	bar.sync 	0;
	ld.shared.f32 	%f89, [%r14];
	mov.u32 	%r52, _ZZ21kernel_smooth_sph_pdeiiiPKiPKfS2_S2_S2_S2_S2_S2_S2_S2_S2_S2_S2_S2_S2_S2_S2_S0_ffS2_PfE13sh_hprimewgll;
	add.s32 	%r53, %r52, %r40;
	ld.shared.f32 	%f90, [%r53];
	fma.rn.f32 	%f91, %f89, %f90, 0f00000000;
	ld.shared.f32 	%f92, [%r14+4];
	ld.shared.f32 	%f93, [%r53+4];
	fma.rn.f32 	%f94, %f92, %f93, %f91;
	ld.shared.f32 	%f95, [%r14+8];
	ld.shared.f32 	%f96, [%r53+8];
	fma.rn.f32 	%f97, %f95, %f96, %f94;
	ld.shared.f32 	%f98, [%r14+12];
	ld.shared.f32 	%f99, [%r53+12];
	fma.rn.f32 	%f100, %f98, %f99, %f97;
	ld.shared.f32 	%f101, [%r14+16];
	ld.shared.f32 	%f102, [%r53+16];
	fma.rn.f32 	%f17, %f101, %f102, %f100;
	bar.sync 	0;
	@%p2 bra 	$L__BB0_8;
	sub.f32 	%f103, %f19, %f20;
	mul.f32 	%f104, %f2, %f8;
	fma.rn.f32 	%f105, %f1, %f7, %f104;
	fma.rn.f32 	%f106, %f3, %f9, %f105;
	mul.f32 	%f107, %f103, %f106;
	mul.f32 	%f108, %f2, %f15;
	fma.rn.f32 	%f109, %f1, %f14, %f108;
	fma.rn.f32 	%f110, %f3, %f16, %f109;
	mul.f32 	%f111, %f8, %f15;
	fma.rn.f32 	%f112, %f7, %f14, %f111;
	fma.rn.f32 	%f113, %f9, %f16, %f112;
	mul.f32 	%f114, %f20, %f113;
	fma.rn.f32 	%f115, %f107, %f110, %f114;
	mul.f32 	%f116, %f13, %f115;
	st.shared.f32 	[%r10], %f116;
$L__BB0_8:
	bar.sync 	0;
	ld.shared.f32 	%f117, [%r15];
	shl.b32 	%r54, %r11, 2;
	add.s32 	%r56, %r52, %r54;
	ld.shared.f32 	%f118, [%r56];
	fma.rn.f32 	%f119, %f117, %f118, 0f00000000;
	ld.shared.f32 	%f120, [%r15+20];
	ld.shared.f32 	%f121, [%r56+4];
	fma.rn.f32 	%f122, %f120, %f121, %f119;
	ld.shared.f32 	%f123, [%r15+40];
	ld.shared.f32 	%f124, [%r56+8];
	fma.rn.f32 	%f125, %f123, %f124, %f122;
	ld.shared.f32 	%f126, [%r15+60];
	ld.shared.f32 	%f127, [%r56+12];
	fma.rn.f32 	%f128, %f126, %f127, %f125;
	ld.shared.f32 	%f129, [%r15+80];
	ld.shared.f32 	%f130, [%r56+16];
	fma.rn.f32 	%f18, %f129, %f130, %f128;
	bar.sync 	0;
	@%p2 bra 	$L__BB0_10;
	sub.f32 	%f131, %f19, %f20;
	mul.f32 	%f132, %f2, %f11;
	fma.rn.f32 	%f133, %f1, %f10, %f132;
	fma.rn.f32 	%f134, %f3, %f12, %f133;
	mul.f32 	%f135, %f131, %f134;
	mul.f32 	%f136, %f2, %f15;
	fma.rn.f32 	%f137, %f1, %f14, %f136;
	fma.rn.f32 	%f138, %f3, %f16, %f137;
	mul.f32 	%f139, %f11, %f15;
	fma.rn.f32 	%f140, %f10, %f14, %f139;
	fma.rn.f32 	%f141, %f12, %f16, %f140;
	mul.f32 	%f142, %f20, %f141;
	fma.rn.f32 	%f143, %f135, %f138, %f142;
	mul.f32 	%f144, %f13, %f143;
	st.shared.f32 	[%r10], %f144;
$L__BB0_10:
	ld.param.u64 	%rd78, [_Z21kernel_smooth_sph_pdeiiiPKiPKfS2_S2_S2_S2_S2_S2_S2_S2_S2_S2_S2_S2_S2_S2_S2_S0_ffS2_Pf_param_24];
	bar.sync 	0;
	ld.shared.f32 	%f145, [%r17];
	add.s32 	%r59, %r52, %r49;
	ld.shared.f32 	%f146, [%r59];
	fma.rn.f32 	%f147, %f145, %f146, 0f00000000;
	ld.shared.f32 	%f148, [%r17+100];
	ld.shared.f32 	%f149, [%r59+4];
	fma.rn.f32 	%f150, %f148, %f149, %f147;
	ld.shared.f32 	%f151, [%r17+200];
	ld.shared.f32 	%f152, [%r59+8];
	fma.rn.f32 	%f153, %f151, %f152, %f150;
	ld.shared.f32 	%f154, [%r17+300];
	ld.shared.f32 	%f155, [%r59+12];
	fma.rn.f32 	%f156, %f154, %f155, %f153;
	ld.shared.f32 	%f157, [%r17+400];
	ld.shared.f32 	%f158, [%r59+16];
	fma.rn.f32 	%f159, %f157, %f158, %f156;
	mad.lo.s32 	%r60, %r7, -24, %r12;
	cvta.to.global.u64 	%rd59, %rd15;
	mul.wide.s32 	%rd60, %r60, 4;
	add.s64 	%rd61, %rd59, %rd60;
	ld.global.f32 	%f160, [%rd61];
	add.s32 	%r61, %r13, %r7;
	cvta.to.global.u64 	%rd62, %rd14;
	mul.wide.s32 	%rd63, %r61, 4;
	add.s64 	%rd64, %rd62, %rd63;
	ld.global.f32 	%f161, [%rd64];
	add.s32 	%r62, %r13, %r9;
	cvta.to.global.u64 	%rd65, %rd13;
	mul.wide.s32 	%rd66, %r62, 4;
	add.s64 	%rd67, %rd65, %rd66;
	ld.global.f32 	%f162, [%rd67];
	mul.f32 	%f163, %f18, %f161;
	fma.rn.f32 	%f164, %f17, %f160, %f163;
	fma.rn.f32 	%f165, %f159, %f162, %f164;
	cvta.to.global.u64 	%rd68, %rd78;
	mul.wide.s32 	%rd69, %r6, 4;
	add.s64 	%rd70, %rd68, %rd69;
	neg.f32 	%f166, %f165;
	atom.global.add.f32 	%f167, [%rd70+-4], %f166;
$L__BB0_11:
	ret;

}


// ===== COMPILED SASS (sm_100) =====

	.target	sm_100

	.elftype	@"ET_EXEC"


//--------------------- .note.nv.tkinfo           --------------------------
	.section	.note.nv.tkinfo,"",@"SHT_NOTE"
	.sectionflags	@"SHF_NOTE_NV_TKINFO"
	.tkinfo
        /*0018*/ 	.word	0x00000002
        /*0030*/ 	.string	""
        /*0030*/ 	.string	"ptxas"
        /*0030*/ 	.string	"Cuda compilation tools, release 13.0, V13.0.88"
        /*0030*/ 	.string	"Build cuda_13.0.r13.0/compiler.36424714_0"
        /*0030*/ 	.string	"-arch sm_100 -m 64 "



//--------------------- .note.nv.cuinfo           --------------------------
	.section	.note.nv.cuinfo,"",@"SHT_NOTE"
	.sectionflags	@"SHF_NOTE_NV_CUINFO"
        /*0018*/ 	.short	0x0002
        /*001a*/ 	.short	0x0064
        /*001c*/ 	.short	0x0082
	.zero		2


//--------------------- .nv.info                  --------------------------
	.section	.nv.info,"",@"SHT_CUDA_INFO"
	.align	4


	//----- nvinfo : EIATTR_REGCOUNT
	.align		4
        /*0000*/ 	.byte	0x04, 0x2f
        /*0002*/ 	.short	(.L_1 - .L_0)
	.align		4
.L_0:
        /*0004*/ 	.word	index@(_Z21kernel_smooth_sph_pdeiiiPKiPKfS2_S2_S2_S2_S2_S2_S2_S2_S2_S2_S2_S2_S2_S2_S2_S0_ffS2_Pf)
        /*0008*/ 	.word	0x00000020


	//----- nvinfo : EIATTR_FRAME_SIZE
	.align		4
.L_1:
        /*000c*/ 	.byte	0x04, 0x11
        /*000e*/ 	.short	(.L_3 - .L_2)
	.align		4
.L_2:
        /*0010*/ 	.word	index@(_Z21kernel_smooth_sph_pdeiiiPKiPKfS2_S2_S2_S2_S2_S2_S2_S2_S2_S2_S2_S2_S2_S2_S2_S0_ffS2_Pf)
        /*0014*/ 	.word	0x00000000


	//----- nvinfo : EIATTR_MIN_STACK_SIZE
	.align		4
.L_3:
        /*0018*/ 	.byte	0x04, 0x12
        /*001a*/ 	.short	(.L_5 - .L_4)
	.align		4
.L_4:
        /*001c*/ 	.word	index@(_Z21kernel_smooth_sph_pdeiiiPKiPKfS2_S2_S2_S2_S2_S2_S2_S2_S2_S2_S2_S2_S2_S2_S2_S0_ffS2_Pf)
        /*0020*/ 	.word	0x00000000
.L_5:


//--------------------- .nv.compat                --------------------------
	.section	.nv.compat,"",@"SHT_CUDA_COMPAT_INFO"
	.align	4
        /*0000*/ 	.byte	0x02, 0x09, 0x00, 0x00, 0x02, 0x02, 0x01, 0x00, 0x02, 0x05, 0x05, 0x00, 0x03, 0x07, 0x01, 0x01
        /*0010*/ 	.byte	0x02, 0x03, 0x00, 0x00, 0x02, 0x06, 0x01, 0x00, 0x04, 0x0b, 0x08, 0x00, 0x09, 0x00, 0x00, 0x00
        /*0020*/ 	.byte	0x00, 0x00, 0x00, 0x00


//--------------------- .nv.info._Z21kernel_smooth_sph_pdeiiiPKiPKfS2_S2_S2_S2_S2_S2_S2_S2_S2_S2_S2_S2_S2_S2_S2_S0_ffS2_Pf --------------------------
	.section	.nv.info._Z21kernel_smooth_sph_pdeiiiPKiPKfS2_S2_S2_S2_S2_S2_S2_S2_S2_S2_S2_S2_S2_S2_S2_S0_ffS2_Pf,"",@"SHT_CUDA_INFO"
	.sectionflags	@""
	.align	4


	//----- nvinfo : EIATTR_CUDA_API_VERSION
	.align		4
        /*0000*/ 	.byte	0x04, 0x37
        /*0002*/ 	.short	(.L_7 - .L_6)
.L_6:
        /*0004*/ 	.word	0x00000082


	//----- nvinfo : EIATTR_KPARAM_INFO
	.align		4
.L_7:
        /*0008*/ 	.byte	0x04, 0x17
        /*000a*/ 	.short	(.L_9 - .L_8)
.L_8:
        /*000c*/ 	.word	0x00000000
        /*0010*/ 	.short	0x0018
        /*0012*/ 	.short	0x00b0
        /*0014*/ 	.byte	0x00, 0xf5, 0x21, 0x00


	//----- nvinfo : EIATTR_KPARAM_INFO
	.align		4
.L_9:
        /*0018*/ 	.byte	0x04, 0x17
        /*001a*/ 	.short	(.L_11 - .L_10)
.L_10:
        /*001c*/ 	.word	0x00000000
        /*0020*/ 	.short	0x0017
        /*0022*/ 	.short	0x00a8
        /*0024*/ 	.byte	0x00, 0xf5, 0x21, 0x00


	//----- nvinfo : EIATTR_KPARAM_INFO
	.align		4
.L_11:
        /*0028*/ 	.byte	0x04, 0x17
        /*002a*/ 	.short	(.L_13 - .L_12)
.L_12:
        /*002c*/ 	.word	0x00000000
        /*0030*/ 	.short	0x0016
        /*0032*/ 	.short	0x00a4
        /*0034*/ 	.byte	0x00, 0xf0, 0x11, 0x00


	//----- nvinfo : EIATTR_KPARAM_INFO
	.align		4
.L_13:
        /*0038*/ 	.byte	0x04, 0x17
        /*003a*/ 	.short	(.L_15 - .L_14)
.L_14:
        /*003c*/ 	.word	0x00000000
        /*0040*/ 	.short	0x0015
        /*0042*/ 	.short	0x00a0
        /*0044*/ 	.byte	0x00, 0xf0, 0x11, 0x00


	//----- nvinfo : EIATTR_KPARAM_INFO
	.align		4
.L_15:
        /*0048*/ 	.byte	0x04, 0x17
        /*004a*/ 	.short	(.L_17 - .L_16)
.L_16:
        /*004c*/ 	.word	0x00000000
        /*0050*/ 	.short	0x0014
        /*0052*/ 	.short	0x0098
        /*0054*/ 	.byte	0x00, 0xf5, 0x21, 0x00


	//----- nvinfo : EIATTR_KPARAM_INFO
	.align		4
.L_17:
        /*0058*/ 	.byte	0x04, 0x17
        /*005a*/ 	.short	(.L_19 - .L_18)
.L_18:
        /*005c*/ 	.word	0x00000000
        /*0060*/ 	.short	0x0013
        /*0062*/ 	.short	0x0090
        /*0064*/ 	.byte	0x00, 0xf5, 0x21, 0x00


	//----- nvinfo : EIATTR_KPARAM_INFO
	.align		4
.L_19:
        /*0068*/ 	.byte	0x04, 0x17
        /*006a*/ 	.short	(.L_21 - .L_20)
.L_20:
        /*006c*/ 	.word	0x00000000
        /*0070*/ 	.short	0x0012
        /*0072*/ 	.short	0x0088
        /*0074*/ 	.byte	0x00, 0xf5, 0x21, 0x00


	//----- nvinfo : EIATTR_KPARAM_INFO
	.align		4
.L_21:
        /*0078*/ 	.byte	0x04, 0x17
        /*007a*/ 	.short	(.L_23 - .L_22)
.L_22:
        /*007c*/ 	.word	0x00000000
        /*0080*/ 	.short	0x0011
        /*0082*/ 	.short	0x0080
        /*0084*/ 	.byte	0x00, 0xf5, 0x21, 0x00


	//----- nvinfo : EIATTR_KPARAM_INFO
	.align		4
.L_23:
        /*0088*/ 	.byte	0x04, 0x17
        /*008a*/ 	.short	(.L_25 - .L_24)
.L_24:
        /*008c*/ 	.word	0x00000000
        /*0090*/ 	.short	0x0010
        /*0092*/ 	.short	0x0078
        /*0094*/ 	.byte	0x00, 0xf5, 0x21, 0x00


	//----- nvinfo : EIATTR_KPARAM_INFO
	.align		4
.L_25:
        /*0098*/ 	.byte	0x04, 0x17
        /*009a*/ 	.short	(.L_27 - .L_26)
.L_26:
        /*009c*/ 	.word	0x00000000
        /*00a0*/ 	.short	0x000f
        /*00a2*/ 	.short	0x0070
        /*00a4*/ 	.byte	0x00, 0xf5, 0x21, 0x00


	//----- nvinfo : EIATTR_KPARAM_INFO
	.align		4
.L_27:
        /*00a8*/ 	.byte	0x04, 0x17
        /*00aa*/ 	.short	(.L_29 - .L_28)
.L_28:
        /*00ac*/ 	.word	0x00000000
        /*00b0*/ 	.short	0x000e
        /*00b2*/ 	.short	0x0068
        /*00b4*/ 	.byte	0x00, 0xf5, 0x21, 0x00


	//----- nvinfo : EIATTR_KPARAM_INFO
	.align		4
.L_29:
        /*00b8*/ 	.byte	0x04, 0x17
        /*00ba*/ 	.short	(.L_31 - .L_30)
.L_30:
        /*00bc*/ 	.word	0x00000000
        /*00c0*/ 	.short	0x000d
        /*00c2*/ 	.short	0x0060
        /*00c4*/ 	.byte	0x00, 0xf5, 0x21, 0x00


	//----- nvinfo : EIATTR_KPARAM_INFO
	.align		4
.L_31:
        /*00c8*/ 	.byte	0x04, 0x17
        /*00ca*/ 	.short	(.L_33 - .L_32)
.L_32:
        /*00cc*/ 	.word	0x00000000
        /*00d0*/ 	.short	0x000c
        /*00d2*/ 	.short	0x0058
        /*00d4*/ 	.byte	0x00, 0xf5, 0x21, 0x00


	//----- nvinfo : EIATTR_KPARAM_INFO
	.align		4
.L_33:
        /*00d8*/ 	.byte	0x04, 0x17
        /*00da*/ 	.short	(.L_35 - .L_34)
.L_34:
        /*00dc*/ 	.word	0x00000000
        /*00e0*/ 	.short	0x000b
        /*00e2*/ 	.short	0x0050
        /*00e4*/ 	.byte	0x00, 0xf5, 0x21, 0x00


	//----- nvinfo : EIATTR_KPARAM_INFO
	.align		4
.L_35:
        /*00e8*/ 	.byte	0x04, 0x17
        /*00ea*/ 	.short	(.L_37 - .L_36)
.L_36:
        /*00ec*/ 	.word	0x00000000
        /*00f0*/ 	.short	0x000a
        /*00f2*/ 	.short	0x0048
        /*00f4*/ 	.byte	0x00, 0xf5, 0x21, 0x00


	//----- nvinfo : EIATTR_KPARAM_INFO
	.align		4
.L_37:
        /*00f8*/ 	.byte	0x04, 0x17
        /*00fa*/ 	.short	(.L_39 - .L_38)
.L_38:
        /*00fc*/ 	.word	0x00000000
        /*0100*/ 	.short	0x0009
        /*0102*/ 	.short	0x0040
        /*0104*/ 	.byte	0x00, 0xf5, 0x21, 0x00


	//----- nvinfo : EIATTR_KPARAM_INFO
	.align		4
.L_39:
        /*0108*/ 	.byte	0x04, 0x17
        /*010a*/ 	.short	(.L_41 - .L_40)
.L_40:
        /*010c*/ 	.word	0x00000000
        /*0110*/ 	.short	0x0008
        /*0112*/ 	.short	0x0038
        /*0114*/ 	.byte	0x00, 0xf5, 0x21, 0x00


	//----- nvinfo : EIATTR_KPARAM_INFO
	.align		4
.L_41:
        /*0118*/ 	.byte	0x04, 0x17
        /*011a*/ 	.short	(.L_43 - .L_42)
.L_42:
        /*011c*/ 	.word	0x00000000
        /*0120*/ 	.short	0x0007
        /*0122*/ 	.short	0x0030
        /*0124*/ 	.byte	0x00, 0xf5, 0x21, 0x00


	//----- nvinfo : EIATTR_KPARAM_INFO
	.align		4
.L_43:
        /*0128*/ 	.byte	0x04, 0x17
        /*012a*/ 	.short	(.L_45 - .L_44)
.L_44:
        /*012c*/ 	.word	0x00000000
        /*0130*/ 	.short	0x0006
        /*0132*/ 	.short	0x0028
        /*0134*/ 	.byte	0x00, 0xf5, 0x21, 0x00


	//----- nvinfo : EIATTR_KPARAM_INFO
	.align		4
.L_45:
        /*0138*/ 	.byte	0x04, 0x17
        /*013a*/ 	.short	(.L_47 - .L_46)
.L_46:
        /*013c*/ 	.word	0x00000000
        /*0140*/ 	.short	0x0005
        /*0142*/ 	.short	0x0020
        /*0144*/ 	.byte	0x00, 0xf5, 0x21, 0x00


	//----- nvinfo : EIATTR_KPARAM_INFO
	.align		4
.L_47:
        /*0148*/ 	.byte	0x04, 0x17
        /*014a*/ 	.short	(.L_49 - .L_48)
.L_48:
        /*014c*/ 	.word	0x00000000
        /*0150*/ 	.short	0x0004
        /*0152*/ 	.short	0x0018
        /*0154*/ 	.byte	0x00, 0xf5, 0x21, 0x00


	//----- nvinfo : EIATTR_KPARAM_INFO
	.align		4
.L_49:
        /*0158*/ 	.byte	0x04, 0x17
        /*015a*/ 	.short	(.L_51 - .L_50)
.L_50:
        /*015c*/ 	.word	0x00000000
        /*0160*/ 	.short	0x0003
        /*0162*/ 	.short	0x0010
        /*0164*/ 	.byte	0x00, 0xf5, 0x21, 0x00


	//----- nvinfo : EIATTR_KPARAM_INFO
	.align		4
.L_51:
        /*0168*/ 	.byte	0x04, 0x17
        /*016a*/ 	.short	(.L_53 - .L_52)
.L_52:
        /*016c*/ 	.word	0x00000000
        /*0170*/ 	.short	0x0002
        /*0172*/ 	.short	0x0008
        /*0174*/ 	.byte	0x00, 0xf0, 0x11, 0x00


	//----- nvinfo : EIATTR_KPARAM_INFO
	.align		4
.L_53:
        /*0178*/ 	.byte	0x04, 0x17
        /*017a*/ 	.short	(.L_55 - .L_54)
.L_54:
        /*017c*/ 	.word	0x00000000
        /*0180*/ 	.short	0x0001
        /*0182*/ 	.short	0x0004
        /*0184*/ 	.byte	0x00, 0xf0, 0x11, 0x00


	//----- nvinfo : EIATTR_KPARAM_INFO
	.align		4
.L_55:
        /*0188*/ 	.byte	0x04, 0x17
        /*018a*/ 	.short	(.L_57 - .L_56)
.L_56:
        /*018c*/ 	.word	0x00000000
        /*0190*/ 	.short	0x0000
        /*0192*/ 	.short	0x0000
        /*0194*/ 	.byte	0x00, 0xf0, 0x11, 0x00


	//----- nvinfo : EIATTR_SPARSE_MMA_MASK
	.align		4
.L_57:
        /*0198*/ 	.byte	0x03, 0x50
        /*019a*/ 	.short	0x0000


	//----- nvinfo : EIATTR_MAXREG_COUNT
	.align		4
        /*019c*/ 	.byte	0x03, 0x1b
        /*019e*/ 	.short	0x00ff


	//----- nvinfo : EIATTR_NUM_BARRIERS
	.align		4
        /*01a0*/ 	.byte	0x02, 0x4c
        /*01a2*/ 	.byte	0x01
	.zero		1


	//----- nvinfo : EIATTR_MERCURY_ISA_VERSION
	.align		4
        /*01a4*/ 	.byte	0x03, 0x5f
        /*01a6*/ 	.short	0x0101


	//----- nvinfo : EIATTR_VRC_CTA_INIT_COUNT
	.align		4
        /*01a8*/ 	.byte	0x02, 0x4a
	.zero		1
	.zero		1


	//----- nvinfo : EIATTR_EXIT_INSTR_OFFSETS
	.align		4
        /*01ac*/ 	.byte	0x04, 0x1c
        /*01ae*/ 	.short	(.L_59 - .L_58)


	//   ....[0]....
.L_58:
        /*01b0*/ 	.word	0x00000070


	//   ....[1]....
        /*01b4*/ 	.word	0x00001340


	//----- nvinfo : EIATTR_CRS_STACK_SIZE
	.align		4
.L_59:
        /*01b8*/ 	.byte	0x04, 0x1e
        /*01ba*/ 	.short	(.L_61 - .L_60)
.L_60:
        /*01bc*/ 	.word	0x00000000


	//----- nvinfo : EIATTR_CBANK_PARAM_SIZE
	.align		4
.L_61:
        /*01c0*/ 	.byte	0x03, 0x19
        /*01c2*/ 	.short	0x00b8


	//----- nvinfo : EIATTR_PARAM_CBANK
	.align		4
        /*01c4*/ 	.byte	0x04, 0x0a
        /*01c6*/ 	.short	(.L_63 - .L_62)
	.align		4
.L_62:
        /*01c8*/ 	.word	index@(.nv.constant0._Z21kernel_smooth_sph_pdeiiiPKiPKfS2_S2_S2_S2_S2_S2_S2_S2_S2_S2_S2_S2_S2_S2_S2_S0_ffS2_Pf)
        /*01cc*/ 	.short	0x0380
        /*01ce*/ 	.short	0x00b8


	//----- nvinfo : EIATTR_SW_WAR
	.align		4
.L_63:
        /*01d0*/ 	.byte	0x04, 0x36
        /*01d2*/ 	.short	(.L_65 - .L_64)
.L_64:
        /*01d4*/ 	.word	0x00000008
.L_65:


//--------------------- .nv.callgraph             --------------------------
	.section	.nv.callgraph,"",@"SHT_CUDA_CALLGRAPH"
	.align	4
	.sectionentsize	8
	.align		4
        /*0000*/ 	.word	0x00000000
	.align		4
        /*0004*/ 	.word	0xffffffff
	.align		4
        /*0008*/ 	.word	0x00000000
	.align		4
        /*000c*/ 	.word	0xfffffffe
	.align		4
        /*0010*/ 	.word	0x00000000
	.align		4
        /*0014*/ 	.word	0xfffffffd
	.align		4
        /*0018*/ 	.word	0x00000000
	.align		4
        /*001c*/ 	.word	0xfffffffc


//--------------------- .text._Z21kernel_smooth_sph_pdeiiiPKiPKfS2_S2_S2_S2_S2_S2_S2_S2_S2_S2_S2_S2_S2_S2_S2_S0_ffS2_Pf --------------------------
	.section	.text._Z21kernel_smooth_sph_pdeiiiPKiPKfS2_S2_S2_S2_S2_S2_S2_S2_S2_S2_S2_S2_S2_S2_S2_S0_ffS2_Pf,"ax",@progbits
	.align	128
        .global         _Z21kernel_smooth_sph_pdeiiiPKiPKfS2_S2_S2_S2_S2_S2_S2_S2_S2_S2_S2_S2_S2_S2_S2_S0_ffS2_Pf
        .type           _Z21kernel_smooth_sph_pdeiiiPKiPKfS2_S2_S2_S2_S2_S2_S2_S2_S2_S2_S2_S2_S2_S2_S2_S0_ffS2_Pf,@function
        .size           _Z21kernel_smooth_sph_pdeiiiPKiPKfS2_S2_S2_S2_S2_S2_S2_S2_S2_S2_S2_S2_S2_S2_S2_S0_ffS2_Pf,(.L_x_9 - _Z21kernel_smooth_sph_pdeiiiPKiPKfS2_S2_S2_S2_S2_S2_S2_S2_S2_S2_S2_S2_S2_S2_S2_S0_ffS2_Pf)
        .other          _Z21kernel_smooth_sph_pdeiiiPKiPKfS2_S2_S2_S2_S2_S2_S2_S2_S2_S2_S2_S2_S2_S2_S2_S0_ffS2_Pf,@"STO_CUDA_ENTRY STV_DEFAULT"
_Z21kernel_smooth_sph_pdeiiiPKiPKfS2_S2_S2_S2_S2_S2_S2_S2_S2_S2_S2_S2_S2_S2_S2_S0_ffS2_Pf:
.text._Z21kernel_smooth_sph_pdeiiiPKiPKfS2_S2_S2_S2_S2_S2_S2_S2_S2_S2_S2_S2_S2_S2_S2_S0_ffS2_Pf:
[----:B------:R-:W-:Y:S08]  /*0000*/  LDC R1, c[0x0][0x37c] ;  /* 0x0000df00ff017b82 */ /* 0x000ff00000000800 */
[----:B------:R-:W-:Y:S01]  /*0010*/  S2UR UR4, SR_CTAID.X ;  /* 0x00000000000479c3 */ /* 0x000fe20000002500 */
[----:B------:R-:W0:Y:S07]  /*0020*/  LDCU UR5, c[0x0][0x370] ;  /* 0x00006e00ff0577ac */ /* 0x000e2e0008000800 */
[----:B------:R-:W0:Y:S08]  /*0030*/  S2UR UR6, SR_CTAID.Y ;  /* 0x00000000000679c3 */ /* 0x000e300000002600 */
[----:B------:R-:W1:Y:S01]  /*0040*/  LDC R0, c[0x0][0x380] ;  /* 0x0000e000ff007b82 */ /* 0x000e620000000800 */
[----:B0-----:R-:W-:-:S06]  /*0050*/  UIMAD UR4, UR5, UR6, UR4 ;  /* 0x00000006050472a4 */ /* 0x001fcc000f8e0204 */
[----:B-1----:R-:W-:-:S13]  /*0060*/  ISETP.LE.AND P0, PT, R0, UR4, PT ;  /* 0x0000000400007c0c */ /* 0x002fda000bf03270 */
[----:B------:R-:W-:Y:S05]  /*0070*/  @P0 EXIT ;  /* 0x000000000000094d */ /* 0x000fea0003800000 */
[----:B------:R-:W0:Y:S01]  /*0080*/  LDC R0, c[0x0][0x384] ;  /* 0x0000e100ff007b82 */ /* 0x000e220000000800 */
[----:B------:R-:W1:Y:S07]  /*0090*/  LDCU.64 UR6, c[0x0][0x358] ;  /* 0x00006b00ff0677ac */ /* 0x000e6e0008000a00 */
[----:B------:R-:W2:Y:S08]  /*00a0*/  LDC R5, c[0x0][0x388] ;  /* 0x0000e200ff057b82 */ /* 0x000eb00000000800 */
[----:B------:R-:W3:Y:S01]  /*00b0*/  LDC.64 R2, c[0x0][0x390] ;  /* 0x0000e400ff027b82 */ /* 0x000ee20000000a00 */
[----:B0-----:R-:W-:Y:S01]  /*00c0*/  IADD3 R0, PT, PT, R0, -0x1, RZ ;  /* 0xffffffff00007810 */ /* 0x001fe20007ffe0ff */
[----:B------:R-:W0:Y:S06]  /*00d0*/  S2R R17, SR_CgaCtaId ;  /* 0x0000000000117919 */ /* 0x000e2c0000008800 */
[----:B------:R-:W4:Y:S01]  /*00e0*/  LDC.64 R8, c[0x0][0x418] ;  /* 0x00010600ff087b82 */ /* 0x000f220000000a00 */
[----:B--2---:R-:W-:-:S04]  /*00f0*/  IMAD R5, R0, R5, UR4 ;  /* 0x0000000400057e24 */ /* 0x004fc8000f8e0205 */
[----:B---3--:R-:W-:-:S06]  /*0100*/  IMAD.WIDE R2, R5, 0x4, R2 ;  /* 0x0000000405027825 */ /* 0x008fcc00078e0202 */
[----:B-1----:R1:W2:Y:S01]  /*0110*/  LDG.E R2, desc[UR6][R2.64] ;  /* 0x0000000602027981 */ /* 0x0022a2000c1e1900 */
[----:B------:R-:W-:Y:S01]  /*0120*/  MOV R16, 0x400 ;  /* 0x0000040000107802 */ /* 0x000fe20000000f00 */
[----:B------:R-:W-:Y:S01]  /*0130*/  BSSY.RECONVERGENT B0, `(.L_x_0) ;  /* 0x0000034000007945 */ /* 0x000fe20003800200 */
[----:B------:R-:W3:Y:S02]  /*0140*/  S2R R0, SR_TID.X ;  /* 0x0000000000007919 */ /* 0x000ee40000002100 */
[C---:B---3--:R-:W-:Y:S02]  /*0150*/  VIMNMX.U32 R13, PT, PT, R0.reuse, 0x7c, PT ;  /* 0x0000007c000d7848 */ /* 0x048fe40003fe0000 */
[----:B------:R-:W-:Y:S02]  /*0160*/  ISETP.GT.U32.AND P1, PT, R0, 0x7c, PT ;  /* 0x0000007c0000780c */ /* 0x000fe40003f24070 */
[----:B------:R-:W-:-:S05]  /*0170*/  PRMT R4, R13, 0x9910, RZ ;  /* 0x000099100d047816 */ /* 0x000fca00000000ff */
[----:B------:R-:W-:-:S05]  /*0180*/  IMAD R4, R4, 0x29, RZ ;  /* 0x0000002904047824 */ /* 0x000fca00078e02ff */
[----:B------:R-:W-:-:S04]  /*0190*/  LOP3.LUT R4, R4, 0xffff, RZ, 0xc0, !PT ;  /* 0x0000ffff04047812 */ /* 0x000fc800078ec0ff */
[----:B------:R-:W-:-:S04]  /*01a0*/  SHF.R.U32.HI R5, RZ, 0xa, R4 ;  /* 0x0000000aff057819 */ /* 0x000fc80000011604 */
[----:B------:R-:W-:-:S05]  /*01b0*/  LOP3.LUT R5, R5, 0xffff, RZ, 0xc0, !PT ;  /* 0x0000ffff05057812 */ /* 0x000fca00078ec0ff */
[C---:B------:R-:W-:Y:S02]  /*01c0*/  IMAD R7, R5.reuse, -0x19, R13 ;  /* 0xffffffe705077824 */ /* 0x040fe400078e020d */
[----:B------:R-:W-:-:S03]  /*01d0*/  IMAD R19, R5, 0x19, RZ ;  /* 0x0000001905137824 */ /* 0x000fc600078e02ff */
[----:B-1----:R-:W-:-:S05]  /*01e0*/  PRMT R3, R7, 0x9910, RZ ;  /* 0x0000991007037816 */ /* 0x002fca00000000ff */
[----:B------:R-:W-:-:S05]  /*01f0*/  IMAD R3, R3, 0x67, RZ ;  /* 0x0000006703037824 */ /* 0x000fca00078e02ff */
[C---:B------:R-:W-:Y:S02]  /*0200*/  LOP3.LUT R4, R3.reuse, 0xffff, RZ, 0xc0, !PT ;  /* 0x0000ffff03047812 */ /* 0x040fe400078ec0ff */
[----:B------:R-:W-:Y:S02]  /*0210*/  PRMT R6, R3, 0x9910, RZ ;  /* 0x0000991003067816 */ /* 0x000fe400000000ff */
[----:B------:R-:W-:Y:S02]  /*0220*/  SHF.R.U32.HI R3, RZ, 0xf, R4 ;  /* 0x0000000fff037819 */ /* 0x000fe40000011604 */
[----:B------:R-:W-:Y:S02]  /*0230*/  MOV R4, R6 ;  /* 0x0000000600047202 */ /* 0x000fe40000000f00 */
[----:B------:R-:W-:Y:S02]  /*0240*/  IADD3 R6, PT, PT, R16, 0x1f4, RZ ;  /* 0x000001f410067810 */ /* 0x000fe40007ffe0ff */
[----:B------:R-:W-:-:S02]  /*0250*/  LEA.HI.SX32 R3, R4, R3, 0x17 ;  /* 0x0000000304037211 */ /* 0x000fc400078fbaff */
[----:B0-----:R-:W-:Y:S02]  /*0260*/  LEA R6, R17, R6, 0x18 ;  /* 0x0000000611067211 */ /* 0x001fe400078ec0ff */
[----:B------:R-:W-:-:S05]  /*0270*/  PRMT R4, R3, 0x9910, RZ ;  /* 0x0000991003047816 */ /* 0x000fca00000000ff */
[C---:B------:R-:W-:Y:S02]  /*0280*/  IMAD R21, R4.reuse, 0x5, R19 ;  /* 0x0000000504157824 */ /* 0x040fe400078e0213 */
[----:B------:R-:W-:-:S04]  /*0290*/  IMAD R3, R4, -0x5, R7 ;  /* 0xfffffffb04037824 */ /* 0x000fc800078e0207 */
[----:B------:R-:W-:Y:S01]  /*02a0*/  IMAD R12, R3, 0x14, R6 ;  /* 0x00000014030c7824 */ /* 0x000fe200078e0206 */
[----:B--2---:R-:W-:Y:S02]  /*02b0*/  IADD3 R23, PT, PT, R2, -0x1, RZ ;  /* 0xffffffff02177810 */ /* 0x004fe40007ffe0ff */
[----:B------:R-:W-:Y:S02]  /*02c0*/  LEA R2, R17, R16, 0x18 ;  /* 0x0000001011027211 */ /* 0x000fe400078ec0ff */
[----:B------:R-:W-:Y:S02]  /*02d0*/  SHF.L.U32 R18, R23, 0x7, RZ ;  /* 0x0000000717127819 */ /* 0x000fe400000006ff */
[-C--:B------:R-:W-:Y:S02]  /*02e0*/  LEA R21, R21, R2.reuse, 0x2 ;  /* 0x0000000215157211 */ /* 0x080fe400078e10ff */
[----:B------:R-:W-:Y:S02]  /*02f0*/  LOP3.LUT R18, R18, R13, RZ, 0xfc, !PT ;  /* 0x0000000d12127212 */ /* 0x000fe400078efcff */
[----:B------:R-:W-:-:S03]  /*0300*/  LEA R2, R13, R2, 0x2 ;  /* 0x000000020d027211 */ /* 0x000fc600078e10ff */
[----:B----4-:R-:W-:Y:S01]  /*0310*/  IMAD.WIDE R8, R18, 0x4, R8 ;  /* 0x0000000412087825 */ /* 0x010fe200078e0208 */
[----:B------:R-:W-:Y:S06]  /*0320*/  @P1 BRA `(.L_x_1) ;  /* 0x0000000000501947 */ /* 0x000fec0003800000 */
[----:B------:R-:W-:Y:S01]  /*0330*/  ISETP.GT.U32.AND P0, PT, R0, 0x18, PT ;  /* 0x000000180000780c */ /* 0x000fe20003f04070 */
[----:B------:R-:W0:Y:S01]  /*0340*/  LDC.64 R10, c[0x0][0x428] ;  /* 0x00010a00ff0a7b82 */ /* 0x000e220000000a00 */
[----:B------:R-:W-:-:S11]  /*0350*/  IMAD R23, R23, -0x3, R18 ;  /* 0xfffffffd17177824 */ /* 0x000fd600078e0212 */
[----:B------:R-:W1:Y:S08]  /*0360*/  @!P0 LDC.64 R14, c[0x0][0x408] ;  /* 0x00010200ff0e8b82 */ /* 0x000e700000000a00 */
[----:B------:R-:W2:Y:S01]  /*0370*/  @!P0 LDC.64 R6, c[0x0][0x410] ;  /* 0x00010400ff068b82 */ /* 0x000ea20000000a00 */
[----:B0-----:R-:W-:-:S06]  /*0380*/  IMAD.WIDE R10, R23, 0x4, R10 ;  /* 0x00000004170a7825 */ /* 0x001fcc00078e020a */
[----:B------:R-:W3:Y:S01]  /*0390*/  LDG.E R11, desc[UR6][R10.64] ;  /* 0x000000060a0b7981 */ /* 0x000ee2000c1e1900 */
[----:B-1----:R-:W-:-:S06]  /*03a0*/  @!P0 IMAD.WIDE.U32 R14, R13, 0x4, R14 ;  /* 0x000000040d0e8825 */ /* 0x002fcc00078e000e */
[----:B------:R-:W4:Y:S01]  /*03b0*/  @!P0 LDG.E R14, desc[UR6][R14.64] ;  /* 0x000000060e0e8981 */ /* 0x000f22000c1e1900 */
[----:B--2---:R-:W-:-:S06]  /*03c0*/  @!P0 IMAD.WIDE.U32 R6, R13, 0x4, R6 ;  /* 0x000000040d068825 */ /* 0x004fcc00078e0006 */
[----:B------:R-:W2:Y:S01]  /*03d0*/  @!P0 LDG.E R6, desc[UR6][R6.64] ;  /* 0x0000000606068981 */ /* 0x000ea2000c1e1900 */
[C---:B------:R-:W-:Y:S02]  /*03e0*/  @!P0 IADD3 R0, PT, PT, R16.reuse, 0x1f4, RZ ;  /* 0x000001f410008810 */ /* 0x040fe40007ffe0ff */
[----:B------:R-:W-:Y:S02]  /*03f0*/  @!P0 IADD3 R20, PT, PT, R16, 0x258, RZ ;  /* 0x0000025810148810 */ /* 0x000fe40007ffe0ff */
[C---:B------:R-:W-:Y:S02]  /*0400*/  @!P0 LEA R0, R17.reuse, R0, 0x18 ;  /* 0x0000000011008211 */ /* 0x040fe400078ec0ff */
[----:B------:R-:W-:Y:S02]  /*0410*/  @!P0 LEA R20, R17, R20, 0x18 ;  /* 0x0000001411148211 */ /* 0x000fe400078ec0ff */
[C---:B------:R-:W-:Y:S02]  /*0420*/  @!P0 LEA R23, R13.reuse, R0, 0x2 ;  /* 0x000000000d178211 */ /* 0x040fe400078e10ff */
[----:B------:R-:W-:Y:S01]  /*0430*/  @!P0 LEA R13, R13, R20, 0x2 ;  /* 0x000000140d0d8211 */ /* 0x000fe200078e10ff */
[----:B---3--:R0:W-:Y:S04]  /*0440*/  STS [R2], R11 ;  /* 0x0000000b02007388 */ /* 0x0081e80000000800 */
[----:B----4-:R0:W-:Y:S04]  /*0450*/  @!P0 STS [R23], R14 ;  /* 0x0000000e17008388 */ /* 0x0101e80000000800 */
[----:B--2---:R0:W-:Y:S02]  /*0460*/  @!P0 STS [R13], R6 ;  /* 0x000000060d008388 */ /* 0x0041e40000000800 */
.L_x_1:
[----:B------:R-:W-:Y:S05]  /*0470*/  BSYNC.RECONVERGENT B0 ;  /* 0x0000000000007941 */ /* 0x000fea0003800200 */
.L_x_0:
[----:B------:R1:W5:Y:S01]  /*0480*/  LDG.E R0, desc[UR6][R8.64] ;  /* 0x0000000608007981 */ /* 0x000362000c1e1900 */
[----:B0-----:R-:W-:Y:S02]  /*0490*/  IADD3 R6, PT, PT, R16, 0x1f4, RZ ;  /* 0x000001f410067810 */ /* 0x001fe40007ffe0ff */
[C---:B------:R-:W-:Y:S01]  /*04a0*/  LEA R16, R17.reuse, R16, 0x18 ;  /* 0x0000001011107211 */ /* 0x040fe200078ec0ff */
[----:B------:R-:W-:Y:S01]  /*04b0*/  BAR.SYNC.DEFER_BLOCKING 0x0 ;  /* 0x0000000000007b1d */ /* 0x000fe20000010000 */
[----:B------:R-:W-:Y:S02]  /*04c0*/  LEA R13, R17, R6, 0x18 ;  /* 0x00000006110d7211 */ /* 0x000fe400078ec0ff */
[----:B------:R-:W-:-:S03]  /*04d0*/  IADD3 R19, PT, PT, R3, R19, RZ ;  /* 0x0000001303137210 */ /* 0x000fc60007ffe0ff */
[----:B------:R-:W-:Y:S01]  /*04e0*/  IMAD R15, R4, 0x14, R13 ;  /* 0x00000014040f7824 */ /* 0x000fe200078e020d */
[----:B------:R-:W-:Y:S01]  /*04f0*/  LEA R20, R19, R16, 0x2 ;  /* 0x0000001013147211 */ /* 0x000fe200078e10ff */
[----:B------:R-:W-:Y:S04]  /*0500*/  LDS R7, [R21] ;  /* 0x0000000015077984 */ /* 0x000fe80000000800 */
[----:B------:R-:W0:Y:S04]  /*0510*/  LDS R26, [R12] ;  /* 0x000000000c1a7984 */ /* 0x000e280000000800 */
[----:B------:R-:W-:Y:S04]  /*0520*/  LDS R29, [R21+0x4] ;  /* 0x00000400151d7984 */ /* 0x000fe80000000800 */
[----:B------:R-:W2:Y:S04]  /*0530*/  LDS R14, [R12+0x4] ;  /* 0x000004000c0e7984 */ /* 0x000ea80000000800 */
[----:B------:R-:W-:Y:S04]  /*0540*/  LDS R11, [R21+0x8] ;  /* 0x00000800150b7984 */ /* 0x000fe80000000800 */
[----:B------:R-:W3:Y:S04]  /*0550*/  LDS R10, [R12+0x8] ;  /* 0x000008000c0a7984 */ /* 0x000ee80000000800 */
[----:B------:R-:W-:Y:S04]  /*0560*/  LDS R23, [R15] ;  /* 0x000000000f177984 */ /* 0x000fe80000000800 */
[----:B------:R-:W4:Y:S04]  /*0570*/  LDS R6, [R20] ;  /* 0x0000000014067984 */ /* 0x000f280000000800 */
[----:B------:R-:W-:Y:S04]  /*0580*/  LDS R22, [R15+0x4] ;  /* 0x000004000f167984 */ /* 0x000fe80000000800 */
[----:B------:R-:W-:Y:S04]  /*0590*/  LDS R24, [R21+0xc] ;  /* 0x00000c0015187984 */ /* 0x000fe80000000800 */
[----:B------:R-:W4:Y:S01]  /*05a0*/  LDS R25, [R12+0xc] ;  /* 0x00000c000c197984 */ /* 0x000f220000000800 */
[----:B0-----:R-:W-:-:S03]  /*05b0*/  FFMA R26, R7, R26, RZ ;  /* 0x0000001a071a7223 */ /* 0x001fc600000000ff */
[----:B------:R-:W0:Y:S04]  /*05c0*/  LDS R27, [R20+0x14] ;  /* 0x00001400141b7984 */ /* 0x000e280000000800 */
[----:B-1----:R-:W-:Y:S01]  /*05d0*/  LDS R8, [R12+0x10] ;  /* 0x000010000c087984 */ /* 0x002fe20000000800 */
[----:B--2---:R-:W-:-:S03]  /*05e0*/  FFMA R26, R29, R14, R26 ;  /* 0x0000000e1d1a7223 */ /* 0x004fc6000000001a */
[----:B------:R-:W1:Y:S04]  /*05f0*/  LDS R19, [R21+0x10] ;  /* 0x0000100015137984 */ /* 0x000e680000000800 */
[----:B------:R-:W-:Y:S01]  /*0600*/  LDS R14, [R15+0x8] ;  /* 0x000008000f0e7984 */ /* 0x000fe20000000800 */
[----:B---3--:R-:W-:-:S03]  /*0610*/  FFMA R7, R11, R10, R26 ;  /* 0x0000000a0b077223 */ /* 0x008fc6000000001a */
[----:B------:R-:W2:Y:S01]  /*0620*/  LDS R9, [R20+0x28] ;  /* 0x0000280014097984 */ /* 0x000ea20000000800 */
[----:B------:R-:W3:Y:S01]  /*0630*/  LDC.64 R10, c[0x0][0x398] ;  /* 0x0000e600ff0a7b82 */ /* 0x000ee20000000a00 */
[----:B----4-:R-:W-:Y:S01]  /*0640*/  FFMA R6, R6, R23, RZ ;  /* 0x0000001706067223 */ /* 0x010fe200000000ff */
[----:B------:R-:W-:-:S03]  /*0650*/  FFMA R24, R24, R25, R7 ;  /* 0x0000001918187223 */ /* 0x000fc60000000007 */
[----:B0-----:R-:W-:Y:S01]  /*0660*/  FFMA R28, R27, R22, R6 ;  /* 0x000000161b1c7223 */ /* 0x001fe20000000006 */
[----:B---3--:R-:W-:Y:S02]  /*0670*/  IMAD.WIDE R10, R18, 0x4, R10 ;  /* 0x00000004120a7825 */ /* 0x008fe400078e020a */
[----:B------:R-:W0:Y:S03]  /*0680*/  LDC.64 R26, c[0x0][0x3a0] ;  /* 0x0000e800ff1a7b82 */ /* 0x000e260000000a00 */
[----:B------:R3:W4:Y:S01]  /*0690*/  LDG.E R25, desc[UR6][R10.64] ;  /* 0x000000060a197981 */ /* 0x000722000c1e1900 */
[----:B-1----:R-:W-:-:S04]  /*06a0*/  FFMA R12, R19, R8, R24 ;  /* 0x00000008130c7223 */ /* 0x002fc80000000018 */
[----:B------:R-:W1:Y:S01]  /*06b0*/  LDC.64 R6, c[0x0][0x3a8] ;  /* 0x0000ea00ff067b82 */ /* 0x000e620000000a00 */
[----:B------:R-:W-:Y:S01]  /*06c0*/  LDS R24, [R20+0x3c] ;  /* 0x00003c0014187984 */ /* 0x000fe20000000800 */
[----:B--2---:R-:W-:-:S06]  /*06d0*/  FFMA R14, R9, R14, R28 ;  /* 0x0000000e090e7223 */ /* 0x004fcc000000001c */
[----:B------:R-:W2:Y:S08]  /*06e0*/  LDC.64 R8, c[0x0][0x3c0] ;  /* 0x0000f000ff087b82 */ /* 0x000eb00000000a00 */
[----:B------:R-:W3:Y:S01]  /*06f0*/  LDC.64 R22, c[0x0][0x3b0] ;  /* 0x0000ec00ff167b82 */ /* 0x000ee20000000a00 */
[----:B0-----:R-:W-:-:S06]  /*0700*/  IMAD.WIDE R26, R18, 0x4, R26 ;  /* 0x00000004121a7825 */ /* 0x001fcc00078e021a */
[----:B------:R-:W4:Y:S01]  /*0710*/  LDG.E R26, desc[UR6][R26.64] ;  /* 0x000000061a1a7981 */ /* 0x000f22000c1e1900 */
[----:B------:R-:W0:Y:S01]  /*0720*/  LDC.64 R28, c[0x0][0x3b8] ;  /* 0x0000ee00ff1c7b82 */ /* 0x000e220000000a00 */
[----:B-1----:R-:W-:-:S04]  /*0730*/  IMAD.WIDE R6, R18, 0x4, R6 ;  /* 0x0000000412067825 */ /* 0x002fc800078e0206 */
[C---:B--2---:R-:W-:Y:S01]  /*0740*/  IMAD.WIDE R8, R18.reuse, 0x4, R8 ;  /* 0x0000000412087825 */ /* 0x044fe200078e0208 */
[----:B------:R1:W2:Y:S02]  /*0750*/  LDG.E R27, desc[UR6][R6.64] ;  /* 0x00000006061b7981 */ /* 0x0002a4000c1e1900 */
[----:B---3--:R-:W3:Y:S02]  /*0760*/  LDC.64 R10, c[0x0][0x3d0] ;  /* 0x0000f400ff0a7b82 */ /* 0x008ee40000000a00 */
[----:B------:R1:W4:Y:S06]  /*0770*/  LDG.E R19, desc[UR6][R8.64] ;  /* 0x0000000608137981 */ /* 0x00032c000c1e1900 */
[----:B-1----:R-:W1:Y:S08]  /*0780*/  LDC.64 R6, c[0x0][0x3c8] ;  /* 0x0000f200ff067b82 */ /* 0x002e700000000a00 */
[----:B------:R-:W3:Y:S01]  /*0790*/  LDC.64 R8, c[0x0][0x3d8] ;  /* 0x0000f600ff087b82 */ /* 0x000ee20000000a00 */
[----:B------:R-:W-:-:S04]  /*07a0*/  IMAD.WIDE R22, R18, 0x4, R22 ;  /* 0x0000000412167825 */ /* 0x000fc800078e0216 */
[C---:B0-----:R-:W-:Y:S02]  /*07b0*/  IMAD.WIDE R28, R18.reuse, 0x4, R28 ;  /* 0x00000004121c7825 */ /* 0x041fe400078e021c */
[----:B------:R-:W2:Y:S04]  /*07c0*/  LDG.E R22, desc[UR6][R22.64] ;  /* 0x0000000616167981 */ /* 0x000ea8000c1e1900 */
[----:B------:R0:W2:Y:S01]  /*07d0*/  LDG.E R23, desc[UR6][R28.64] ;  /* 0x000000061c177981 */ /* 0x0000a2000c1e1900 */
[----:B-1----:R-:W-:-:S04]  /*07e0*/  IMAD.WIDE R6, R18, 0x4, R6 ;  /* 0x0000000412067825 */ /* 0x002fc800078e0206 */
[C---:B---3--:R-:W-:Y:S02]  /*07f0*/  IMAD.WIDE R8, R18.reuse, 0x4, R8 ;  /* 0x0000000412087825 */ /* 0x048fe400078e0208 */
[----:B------:R-:W3:Y:S02]  /*0800*/  LDG.E R6, desc[UR6][R6.64] ;  /* 0x0000000606067981 */ /* 0x000ee4000c1e1900 */
[----:B------:R-:W-:Y:S02]  /*0810*/  IMAD.WIDE R10, R18, 0x4, R10 ;  /* 0x00000004120a7825 */ /* 0x000fe400078e020a */
[----:B0-----:R-:W-:Y:S04]  /*0820*/  LDS R28, [R15+0x10] ;  /* 0x000010000f1c7984 */ /* 0x001fe80000000800 */
[----:B------:R-:W3:Y:S04]  /*0830*/  LDG.E R8, desc[UR6][R8.64] ;  /* 0x0000000608087981 */ /* 0x000ee8000c1e1900 */
[----:B------:R0:W3:Y:S04]  /*0840*/  LDG.E R7, desc[UR6][R10.64] ;  /* 0x000000060a077981 */ /* 0x0000e8000c1e1900 */
[----:B------:R-:W-:Y:S04]  /*0850*/  LDS R29, [R20+0x50] ;  /* 0x00005000141d7984 */ /* 0x000fe80000000800 */
[----:B0-----:R-:W0:Y:S01]  /*0860*/  LDS R11, [R15+0xc] ;  /* 0x00000c000f0b7984 */ /* 0x001e220000000800 */
[----:B------:R-:W-:-:S05]  /*0870*/  IMAD R9, R4, 0x5, R3 ;  /* 0x0000000504097824 */ /* 0x000fca00078e0203 */
[----:B------:R-:W-:-:S05]  /*0880*/  LEA R9, R9, R16, 0x2 ;  /* 0x0000001009097211 */ /* 0x000fca00078e10ff */
[----:B------:R-:W-:Y:S01]  /*0890*/  LDS R10, [R9] ;  /* 0x00000000090a7984 */ /* 0x000fe20000000800 */
[----:B0-----:R-:W-:Y:S01]  /*08a0*/  FFMA R24, R24, R11, R14 ;  /* 0x0000000b18187223 */ /* 0x001fe2000000000e */
[----:B------:R-:W-:-:S05]  /*08b0*/  IMAD R14, R5, 0x14, R13 ;  /* 0x00000014050e7824 */ /* 0x000fca00078e020d */
[----:B------:R-:W0:Y:S04]  /*08c0*/  LDS R11, [R14] ;  /* 0x000000000e0b7984 */ /* 0x000e280000000800 */
[----:B------:R-:W-:Y:S01]  /*08d0*/  LDS R13, [R14+0x4] ;  /* 0x000004000e0d7984 */ /* 0x000fe20000000800 */
[----:B0-----:R-:W-:-:S03]  /*08e0*/  FFMA R10, R10, R11, RZ ;  /* 0x0000000b0a0a7223 */ /* 0x001fc600000000ff */
[----:B------:R-:W0:Y:S02]  /*08f0*/  LDS R11, [R9+0x64] ;  /* 0x00006400090b7984 */ /* 0x000e240000000800 */
[----:B0-----:R-:W-:Y:S02]  /*0900*/  FFMA R10, R11, R13, R10 ;  /* 0x0000000d0b0a7223 */ /* 0x001fe4000000000a */
[----:B------:R-:W-:Y:S04]  /*0910*/  LDS R13, [R14+0x8] ;  /* 0x000008000e0d7984 */ /* 0x000fe80000000800 */
[----:B------:R-:W0:Y:S02]  /*0920*/  LDS R11, [R9+0xc8] ;  /* 0x0000c800090b7984 */ /* 0x000e240000000800 */
[----:B0-----:R-:W-:-:S02]  /*0930*/  FFMA R10, R11, R13, R10 ;  /* 0x0000000d0b0a7223 */ /* 0x001fc4000000000a */
[----:B------:R-:W-:Y:S04]  /*0940*/  LDS R13, [R14+0xc] ;  /* 0x00000c000e0d7984 */ /* 0x000fe80000000800 */
[----:B------:R-:W0:Y:S01]  /*0950*/  LDS R11, [R9+0x12c] ;  /* 0x00012c00090b7984 */ /* 0x000e220000000800 */
[----:B------:R-:W-:Y:S02]  /*0960*/  FFMA R16, R29, R28, R24 ;  /* 0x0000001c1d107223 */ /* 0x000fe40000000018 */
[----:B------:R-:W1:Y:S01]  /*0970*/  LDC.64 R28, c[0x0][0x3e8] ;  /* 0x0000fa00ff1c7b82 */ /* 0x000e620000000a00 */
[----:B0-----:R-:W-:Y:S02]  /*0980*/  FFMA R13, R11, R13, R10 ;  /* 0x0000000d0b0d7223 */ /* 0x001fe4000000000a */
[----:B------:R-:W-:Y:S04]  /*0990*/  LDS R11, [R14+0x10] ;  /* 0x000010000e0b7984 */ /* 0x000fe80000000800 */
[----:B------:R-:W0:Y:S01]  /*09a0*/  LDS R10, [R9+0x190] ;  /* 0x00019000090a7984 */ /* 0x000e220000000800 */
[----:B-1----:R-:W-:-:S04]  /*09b0*/  IMAD.WIDE R28, R18, 0x4, R28 ;  /* 0x00000004121c7825 */ /* 0x002fc800078e021c */
[-C--:B----4-:R-:W-:Y:S01]  /*09c0*/  FMUL R24, R19, R16.reuse ;  /* 0x0000001013187220 */ /* 0x090fe20000400000 */
[----:B0-----:R-:W-:Y:S01]  /*09d0*/  FFMA R13, R10, R11, R13 ;  /* 0x0000000b0a0d7223 */ /* 0x001fe2000000000d */
[-C--:B--2---:R-:W-:Y:S01]  /*09e0*/  FMUL R10, R22, R16.reuse ;  /* 0x00000010160a7220 */ /* 0x084fe20000400000 */
[----:B------:R-:W-:-:S04]  /*09f0*/  FMUL R15, R23, R16 ;  /* 0x00000010170f7220 */ /* 0x000fc80000400000 */
[-C--:B------:R-:W-:Y:S01]  /*0a00*/  FFMA R16, R26, R12.reuse, R15 ;  /* 0x0000000c1a107223 */ /* 0x080fe2000000000f */
[-C--:B------:R-:W-:Y:S01]  /*0a10*/  FFMA R15, R27, R12.reuse, R24 ;  /* 0x0000000c1b0f7223 */ /* 0x080fe20000000018 */
[----:B------:R-:W-:-:S04]  /*0a20*/  FFMA R11, R25, R12, R10 ;  /* 0x0000000c190b7223 */ /* 0x000fc8000000000a */
[-C--:B---3--:R-:W-:Y:S01]  /*0a30*/  FFMA R10, R6, R13.reuse, R11 ;  /* 0x0000000d060a7223 */ /* 0x088fe2000000000b */
[----:B------:R-:W-:Y:S01]  /*0a40*/  FFMA R12, R8, R13, R15 ;  /* 0x0000000d080c7223 */ /* 0x000fe2000000000f */
[----:B------:R-:W-:-:S04]  /*0a50*/  IMAD.WIDE R14, R18, 0x4, R28 ;  /* 0x00000004120e7825 */ /* 0x000fc800078e021c */
[----:B------:R-:W-:Y:S02]  /*0a60*/  FFMA R11, R7, R13, R16 ;  /* 0x0000000d070b7223 */ /* 0x000fe40000000010 */
[----:B------:R0:W5:Y:S01]  /*0a70*/  LDG.E R16, desc[UR6][R14.64] ;  /* 0x000000060e107981 */ /* 0x000162000c1e1900 */
[----:B------:R-:W-:-:S03]  /*0a80*/  MOV R24, 0x400 ;  /* 0x0000040000187802 */ /* 0x000fc60000000f00 */
[----:B------:R-:W5:Y:S01]  /*0a90*/  LDG.E R13, desc[UR6][R28.64] ;  /* 0x000000061c0d7981 */ /* 0x000f62000c1e1900 */
[----:B0-----:R-:W0:Y:S02]  /*0aa0*/  LDC.64 R14, c[0x0][0x3e0] ;  /* 0x0000f800ff0e7b82 */ /* 0x001e240000000a00 */
[----:B0-----:R-:W-:-:S05]  /*0ab0*/  IMAD.WIDE R14, R18, 0x4, R14 ;  /* 0x00000004120e7825 */ /* 0x001fca00078e020e */
[----:B------:R0:W5:Y:S02]  /*0ac0*/  LDG.E R18, desc[UR6][R14.64] ;  /* 0x000000060e127981 */ /* 0x000164000c1e1900 */
[----:B0-----:R-:W0:Y:S01]  /*0ad0*/  LDC.64 R14, c[0x0][0x3e8] ;  /* 0x0000fa00ff0e7b82 */ /* 0x001e220000000a00 */
[----:B------:R-:W-:-:S04]  /*0ae0*/  IADD3 R24, PT, PT, R24, 0x258, RZ ;  /* 0x0000025818187810 */ /* 0x000fc80007ffe0ff */
[----:B------:R-:W-:Y:S02]  /*0af0*/  LEA R17, R17, R24, 0x18 ;  /* 0x0000001811117211 */ /* 0x000fe400078ec0ff */
[----:B0-----:R0:W5:Y:S01]  /*0b00*/  LDG.E R24, desc[UR6][R14.64] ;  /* 0x000000060e187981 */ /* 0x001162000c1e1900 */
[----:B------:R-:W-:Y:S04]  /*0b10*/  BSSY.RECONVERGENT B0, `(.L_x_2) ;  /* 0x0000012000007945 */ /* 0x000fe80003800200 */
[----:B------:R-:W-:Y:S05]  /*0b20*/  @P1 BRA `(.L_x_3) ;  /* 0x0000000000401947 */ /* 0x000fea0003800000 */
[----:B0----5:R-:W-:Y:S01]  /*0b30*/  FMUL R15, R13, R26 ;  /* 0x0000001a0d0f7220 */ /* 0x021fe20000400000 */
[----:B------:R-:W-:-:S03]  /*0b40*/  FMUL R26, R26, R11 ;  /* 0x0000000b1a1a7220 */ /* 0x000fc60000400000 */
[----:B------:R-:W-:Y:S01]  /*0b50*/  FFMA R15, R24, R25, R15 ;  /* 0x00000019180f7223 */ /* 0x000fe2000000000f */
[----:B------:R-:W-:-:S03]  /*0b60*/  FFMA R26, R25, R10, R26 ;  /* 0x0000000a191a7223 */ /* 0x000fc6000000001a */
[----:B------:R-:W-:Y:S01]  /*0b70*/  FFMA R25, R16, R27, R15 ;  /* 0x0000001b10197223 */ /* 0x000fe2000000000f */
[----:B------:R-:W-:Y:S01]  /*0b80*/  FFMA R26, R27, R12, R26 ;  /* 0x0000000c1b1a7223 */ /* 0x000fe2000000001a */
[----:B------:R-:W0:Y:S02]  /*0b90*/  LDC.64 R14, c[0x0][0x420] ;  /* 0x00010800ff0e7b82 */ /* 0x000e240000000a00 */
[----:B0-----:R-:W-:Y:S01]  /*0ba0*/  FADD R14, R14, -R15 ;  /* 0x8000000f0e0e7221 */ /* 0x001fe20000000000 */
[----:B------:R-:W-:-:S03]  /*0bb0*/  FMUL R15, R26, R15 ;  /* 0x0000000f1a0f7220 */ /* 0x000fc60000400000 */
[----:B------:R-:W-:Y:S01]  /*0bc0*/  FMUL R14, R14, R25 ;  /* 0x000000190e0e7220 */ /* 0x000fe20000400000 */
[----:B------:R-:W-:-:S04]  /*0bd0*/  FMUL R25, R13, R11 ;  /* 0x0000000b0d197220 */ /* 0x000fc80000400000 */
[----:B------:R-:W-:-:S04]  /*0be0*/  FFMA R25, R24, R10, R25 ;  /* 0x0000000a18197223 */ /* 0x000fc80000000019 */
[----:B------:R-:W-:-:S04]  /*0bf0*/  FFMA R25, R16, R12, R25 ;  /* 0x0000000c10197223 */ /* 0x000fc80000000019 */
[----:B------:R-:W-:-:S04]  /*0c00*/  FFMA R15, R14, R25, R15 ;  /* 0x000000190e0f7223 */ /* 0x000fc8000000000f */
[----:B------:R-:W-:-:S05]  /*0c10*/  FMUL R15, R18, R15 ;  /* 0x0000000f120f7220 */ /* 0x000fca0000400000 */
[----:B------:R1:W-:Y:S02]  /*0c20*/  STS [R2], R15 ;  /* 0x0000000f02007388 */ /* 0x0003e40000000800 */
.L_x_3:
[----:B------:R-:W-:Y:S05]  /*0c30*/  BSYNC.RECONVERGENT B0 ;  /* 0x0000000000007941 */ /* 0x000fea0003800200 */
.L_x_2:
[----:B------:R-:W-:Y:S01]  /*0c40*/  BAR.SYNC.DEFER_BLOCKING 0x0 ;  /* 0x0000000000007b1d */ /* 0x000fe20000010000 */
[----:B01----:R-:W-:-:S05]  /*0c50*/  IMAD R15, R3, 0x14, R17 ;  /* 0x00000014030f7824 */ /* 0x003fca00078e0211 */
[----:B------:R-:W-:Y:S01]  /*0c60*/  BSSY.RECONVERGENT B0, `(.L_x_4) ;  /* 0x0000021000007945 */ /* 0x000fe20003800200 */
[----:B------:R-:W-:Y:S04]  /*0c70*/  LDS R14, [R21] ;  /* 0x00000000150e7984 */ /* 0x000fe80000000800 */
        /* <DEDUP_REMOVED lines=9> */
[----:B------:R-:W0:Y:S02]  /*0d10*/  LDS R26, [R15+0xc] ;  /* 0x00000c000f1a7984 */ /* 0x000e240000000800 */
[----:B0-----:R-:W-:Y:S02]  /*0d20*/  FFMA R25, R14, R26, R25 ;  /* 0x0000001a0e197223 */ /* 0x001fe40000000019 */
[----:B------:R0:W1:Y:S04]  /*0d30*/  LDS R26, [R21+0x10] ;  /* 0x00001000151a7984 */ /* 0x0000680000000800 */
[----:B------:R0:W2:Y:S01]  /*0d40*/  LDS R21, [R15+0x10] ;  /* 0x000010000f157984 */ /* 0x0000a20000000800 */
[----:B------:R-:W-:Y:S06]  /*0d50*/  BAR.SYNC.DEFER_BLOCKING 0x0 ;  /* 0x0000000000007b1d */ /* 0x000fec0000010000 */
[----:B------:R-:W-:Y:S05]  /*0d60*/  @P1 BRA `(.L_x_5) ;  /* 0x0000000000401947 */ /* 0x000fea0003800000 */
[----:B0----5:R-:W-:Y:S01]  /*0d70*/  FMUL R15, R13, R23 ;  /* 0x000000170d0f7220 */ /* 0x021fe20000400000 */
[----:B------:R-:W-:-:S03]  /*0d80*/  FMUL R27, R23, R11 ;  /* 0x0000000b171b7220 */ /* 0x000fc60000400000 */
[----:B------:R-:W-:Y:S01]  /*0d90*/  FFMA R23, R24, R22, R15 ;  /* 0x0000001618177223 */ /* 0x000fe2000000000f */
[----:B------:R-:W-:Y:S01]  /*0da0*/  FFMA R22, R22, R10, R27 ;  /* 0x0000000a16167223 */ /* 0x000fe2000000001b */
[----:B------:R-:W0:Y:S02]  /*0db0*/  LDC.64 R14, c[0x0][0x420] ;  /* 0x00010800ff0e7b82 */ /* 0x000e240000000a00 */
[----:B------:R-:W-:Y:S01]  /*0dc0*/  FFMA R23, R16, R19, R23 ;  /* 0x0000001310177223 */ /* 0x000fe20000000017 */
[----:B------:R-:W-:Y:S01]  /*0dd0*/  FFMA R22, R19, R12, R22 ;  /* 0x0000000c13167223 */ /* 0x000fe20000000016 */
[----:B------:R-:W-:-:S04]  /*0de0*/  FMUL R19, R13, R11 ;  /* 0x0000000b0d137220 */ /* 0x000fc80000400000 */
[----:B------:R-:W-:-:S04]  /*0df0*/  FFMA R19, R24, R10, R19 ;  /* 0x0000000a18137223 */ /* 0x000fc80000000013 */
[----:B------:R-:W-:Y:S01]  /*0e00*/  FFMA R19, R16, R12, R19 ;  /* 0x0000000c10137223 */ /* 0x000fe20000000013 */
[----:B0-----:R-:W-:Y:S01]  /*0e10*/  FADD R14, R14, -R15 ;  /* 0x8000000f0e0e7221 */ /* 0x001fe20000000000 */
[----:B------:R-:W-:-:S03]  /*0e20*/  FMUL R22, R22, R15 ;  /* 0x0000000f16167220 */ /* 0x000fc60000400000 */
[----:B------:R-:W-:-:S04]  /*0e30*/  FMUL R23, R14, R23 ;  /* 0x000000170e177220 */ /* 0x000fc80000400000 */
[----:B------:R-:W-:-:S04]  /*0e40*/  FFMA R23, R19, R23, R22 ;  /* 0x0000001713177223 */ /* 0x000fc80000000016 */
[----:B------:R-:W-:-:S05]  /*0e50*/  FMUL R23, R18, R23 ;  /* 0x0000001712177220 */ /* 0x000fca0000400000 */
[----:B------:R3:W-:Y:S02]  /*0e60*/  STS [R2], R23 ;  /* 0x0000001702007388 */ /* 0x0007e40000000800 */
.L_x_5:
[----:B------:R-:W-:Y:S05]  /*0e70*/  BSYNC.RECONVERGENT B0 ;  /* 0x0000000000007941 */ /* 0x000fea0003800200 */
.L_x_4:
[----:B------:R-:W-:Y:S01]  /*0e80*/  BAR.SYNC.DEFER_BLOCKING 0x0 ;  /* 0x0000000000007b1d */ /* 0x000fe20000010000 */
[----:B0-----:R-:W-:-:S05]  /*0e90*/  IMAD R15, R4, 0x14, R17 ;  /* 0x00000014040f7824 */ /* 0x001fca00078e0211 */
[----:B------:R-:W-:Y:S01]  /*0ea0*/  BSSY.RECONVERGENT B0, `(.L_x_6) ;  /* 0x0000021000007945 */ /* 0x000fe20003800200 */
[----:B------:R-:W-:Y:S04]  /*0eb0*/  LDS R14, [R20] ;  /* 0x00000000140e7984 */ /* 0x000fe80000000800 */
[----:B------:R-:W0:Y:S04]  /*0ec0*/  LDS R19, [R15] ;  /* 0x000000000f137984 */ /* 0x000e280000000800 */
[----:B---3--:R-:W-:Y:S04]  /*0ed0*/  LDS R23, [R20+0x14] ;  /* 0x0000140014177984 */ /* 0x008fe80000000800 */
[----:B------:R-:W3:Y:S01]  /*0ee0*/  LDS R22, [R15+0x4] ;  /* 0x000004000f167984 */ /* 0x000ee20000000800 */
[----:B0-----:R-:W-:-:S03]  /*0ef0*/  FFMA R14, R14, R19, RZ ;  /* 0x000000130e0e7223 */ /* 0x001fc600000000ff */
[----:B------:R-:W-:Y:S01]  /*0f00*/  LDS R19, [R20+0x28] ;  /* 0x0000280014137984 */ /* 0x000fe20000000800 */
[----:B---3--:R-:W-:-:S03]  /*0f10*/  FFMA R14, R23, R22, R14 ;  /* 0x00000016170e7223 */ /* 0x008fc6000000000e */
[----:B------:R-:W0:Y:S02]  /*0f20*/  LDS R22, [R15+0x8] ;  /* 0x000008000f167984 */ /* 0x000e240000000800 */
[----:B0-----:R-:W-:Y:S02]  /*0f30*/  FFMA R19, R19, R22, R14 ;  /* 0x0000001613137223 */ /* 0x001fe4000000000e */
[----:B------:R-:W-:Y:S04]  /*0f40*/  LDS R14, [R20+0x3c] ;  /* 0x00003c00140e7984 */ /* 0x000fe80000000800 */
[----:B------:R-:W0:Y:S02]  /*0f50*/  LDS R22, [R15+0xc] ;  /* 0x00000c000f167984 */ /* 0x000e240000000800 */
[----:B0-----:R-:W-:-:S02]  /*0f60*/  FFMA R19, R14, R22, R19 ;  /* 0x000000160e137223 */ /* 0x001fc40000000013 */
[----:B------:R0:W3:Y:S04]  /*0f70*/  LDS R22, [R20+0x50] ;  /* 0x0000500014167984 */ /* 0x0000e80000000800 */
[----:B------:R0:W4:Y:S01]  /*0f80*/  LDS R20, [R15+0x10] ;  /* 0x000010000f147984 */ /* 0x0001220000000800 */
[----:B------:R-:W-:Y:S06]  /*0f90*/  BAR.SYNC.DEFER_BLOCKING 0x0 ;  /* 0x0000000000007b1d */ /* 0x000fec0000010000 */
[----:B------:R-:W-:Y:S05]  /*0fa0*/  @P1 BRA `(.L_x_7) ;  /* 0x0000000000401947 */ /* 0x000fea0003800000 */
[----:B0-----:R-:W0:Y:S01]  /*0fb0*/  LDC.64 R14, c[0x0][0x420] ;  /* 0x00010800ff0e7b82 */ /* 0x001e220000000a00 */
[----:B-----5:R-:W-:Y:S01]  /*0fc0*/  FMUL R23, R13, R7 ;  /* 0x000000070d177220 */ /* 0x020fe20000400000 */
[-C--:B------:R-:W-:Y:S01]  /*0fd0*/  FMUL R7, R7, R11.reuse ;  /* 0x0000000b07077220 */ /* 0x080fe20000400000 */
[----:B------:R-:W-:Y:S02]  /*0fe0*/  FMUL R11, R13, R11 ;  /* 0x0000000b0d0b7220 */ /* 0x000fe40000400000 */
[----:B------:R-:W-:Y:S01]  /*0ff0*/  FFMA R23, R24, R6, R23 ;  /* 0x0000000618177223 */ /* 0x000fe20000000017 */
[-C--:B------:R-:W-:Y:S01]  /*1000*/  FFMA R7, R6, R10.reuse, R7 ;  /* 0x0000000a06077223 */ /* 0x080fe20000000007 */
[----:B------:R-:W-:Y:S02]  /*1010*/  FFMA R11, R24, R10, R11 ;  /* 0x0000000a180b7223 */ /* 0x000fe4000000000b */
[----:B------:R-:W-:Y:S01]  /*1020*/  FFMA R23, R16, R8, R23 ;  /* 0x0000000810177223 */ /* 0x000fe20000000017 */
[-C--:B------:R-:W-:Y:S01]  /*1030*/  FFMA R8, R8, R12.reuse, R7 ;  /* 0x0000000c08087223 */ /* 0x080fe20000000007 */
[----:B------:R-:W-:Y:S01]  /*1040*/  FFMA R11, R16, R12, R11 ;  /* 0x0000000c100b7223 */ /* 0x000fe2000000000b */
[----:B0-----:R-:W-:-:S02]  /*1050*/  FADD R14, R14, -R15 ;  /* 0x8000000f0e0e7221 */ /* 0x001fc40000000000 */
[----:B------:R-:W-:Y:S02]  /*1060*/  FMUL R8, R8, R15 ;  /* 0x0000000f08087220 */ /* 0x000fe40000400000 */
[----:B------:R-:W-:-:S04]  /*1070*/  FMUL R23, R14, R23 ;  /* 0x000000170e177220 */ /* 0x000fc80000400000 */
[----:B------:R-:W-:-:S04]  /*1080*/  FFMA R23, R11, R23, R8 ;  /* 0x000000170b177223 */ /* 0x000fc80000000008 */
[----:B------:R-:W-:-:S05]  /*1090*/  FMUL R23, R18, R23 ;  /* 0x0000001712177220 */ /* 0x000fca0000400000 */
[----:B------:R0:W-:Y:S02]  /*10a0*/  STS [R2], R23 ;  /* 0x0000001702007388 */ /* 0x0001e40000000800 */
.L_x_7:
[----:B------:R-:W-:Y:S05]  /*10b0*/  BSYNC.RECONVERGENT B0 ;  /* 0x0000000000007941 */ /* 0x000fea0003800200 */
.L_x_6:
[----:B------:R-:W1:Y:S08]  /*10c0*/  LDC.64 R6, c[0x0][0x3f8] ;  /* 0x0000fe00ff067b82 */ /* 0x000e700000000a00 */
[----:B------:R-:W-:Y:S01]  /*10d0*/  BAR.SYNC.DEFER_BLOCKING 0x0 ;  /* 0x0000000000007b1d */ /* 0x000fe20000010000 */
[----:B0-----:R-:W-:Y:S02]  /*10e0*/  IMAD R15, R5, 0x19, RZ ;  /* 0x00000019050f7824 */ /* 0x001fe400078e02ff */
[----:B------:R-:W-:-:S02]  /*10f0*/  IMAD R23, R3, 0x5, R5 ;  /* 0x0000000503177824 */ /* 0x000fc400078e0205 */
[----:B------:R-:W-:-:S03]  /*1100*/  IMAD R2, R4, 0x5, R15 ;  /* 0x0000000504027824 */ /* 0x000fc600078e020f */
[----:B-----5:R-:W0:Y:S01]  /*1110*/  LDC.64 R12, c[0x0][0x400] ;  /* 0x00010000ff0c7b82 */ /* 0x020e220000000a00 */
[----:B------:R-:W-:Y:S02]  /*1120*/  IMAD R3, R3, 0x5, R4 ;  /* 0x0000000503037824 */ /* 0x000fe400078e0204 */
[----:B------:R-:W-:-:S05]  /*1130*/  IMAD R15, R5, -0x18, R2 ;  /* 0xffffffe8050f7824 */ /* 0x000fca00078e0202 */
[----:B------:R-:W2:Y:S01]  /*1140*/  LDC.64 R10, c[0x0][0x3f0] ;  /* 0x0000fc00ff0a7b82 */ /* 0x000ea20000000a00 */
[----:B-1----:R-:W-:Y:S01]  /*1150*/  IMAD.WIDE R6, R23, 0x4, R6 ;  /* 0x0000000417067825 */ /* 0x002fe200078e0206 */
[----:B------:R-:W-:Y:S03]  /*1160*/  LDS R2, [R9] ;  /* 0x0000000009027984 */ /* 0x000fe60000000800 */
[----:B------:R-:W-:Y:S01]  /*1170*/  IMAD R17, R5, 0x14, R17 ;  /* 0x0000001405117824 */ /* 0x000fe200078e0211 */
[----:B------:R-:W-:Y:S01]  /*1180*/  LDS R8, [R9+0x64] ;  /* 0x0000640009087984 */ /* 0x000fe20000000800 */
[----:B0-----:R-:W-:-:S03]  /*1190*/  IMAD.WIDE R12, R15, 0x4, R12 ;  /* 0x000000040f0c7825 */ /* 0x001fc600078e020c */
[----:B------:R-:W3:Y:S04]  /*11a0*/  LDG.E R6, desc[UR6][R6.64] ;  /* 0x0000000606067981 */ /* 0x000ee8000c1e1900 */
[----:B------:R-:W-:Y:S01]  /*11b0*/  LDS R14, [R17+0x4] ;  /* 0x00000400110e7984 */ /* 0x000fe20000000800 */
[----:B--2---:R-:W-:-:S03]  /*11c0*/  IMAD.WIDE R10, R3, 0x4, R10 ;  /* 0x00000004030a7825 */ /* 0x004fc600078e020a */
[----:B------:R-:W2:Y:S04]  /*11d0*/  LDG.E R12, desc[UR6][R12.64] ;  /* 0x000000060c0c7981 */ /* 0x000ea8000c1e1900 */
[----:B------:R0:W2:Y:S01]  /*11e0*/  LDG.E R4, desc[UR6][R10.64] ;  /* 0x000000060a047981 */ /* 0x0000a2000c1e1900 */
[----:B---34-:R-:W-:Y:S01]  /*11f0*/  FFMA R19, R22, R20, R19 ;  /* 0x0000001416137223 */ /* 0x018fe20000000013 */
[----:B------:R-:W-:Y:S02]  /*1200*/  FFMA R21, R26, R21, R25 ;  /* 0x000000151a157223 */ /* 0x000fe40000000019 */
[----:B------:R-:W1:Y:S04]  /*1210*/  LDS R3, [R17] ;  /* 0x0000000011037984 */ /* 0x000e680000000800 */
[----:B------:R-:W-:Y:S04]  /*1220*/  LDS R16, [R9+0xc8] ;  /* 0x0000c80009107984 */ /* 0x000fe80000000800 */
[----:B------:R-:W3:Y:S04]  /*1230*/  LDS R15, [R17+0x8] ;  /* 0x00000800110f7984 */ /* 0x000ee80000000800 */
[----:B------:R-:W-:Y:S04]  /*1240*/  LDS R18, [R9+0x12c] ;  /* 0x00012c0009127984 */ /* 0x000fe80000000800 */
[----:B------:R-:W4:Y:S04]  /*1250*/  LDS R23, [R17+0xc] ;  /* 0x00000c0011177984 */ /* 0x000f280000000800 */
[----:B------:R-:W-:Y:S04]  /*1260*/  LDS R5, [R9+0x190] ;  /* 0x0001900009057984 */ /* 0x000fe80000000800 */
[----:B0-----:R-:W0:Y:S01]  /*1270*/  LDS R10, [R17+0x10] ;  /* 0x00001000110a7984 */ /* 0x001e220000000800 */
[----:B-1----:R-:W-:-:S02]  /*1280*/  FFMA R7, R2, R3, RZ ;  /* 0x0000000302077223 */ /* 0x002fc400000000ff */
[----:B------:R-:W1:Y:S02]  /*1290*/  LDC.64 R2, c[0x0][0x430] ;  /* 0x00010c00ff027b82 */ /* 0x000e640000000a00 */
[----:B------:R-:W-:-:S04]  /*12a0*/  FFMA R7, R8, R14, R7 ;  /* 0x0000000e08077223 */ /* 0x000fc80000000007 */
[----:B---3--:R-:W-:-:S04]  /*12b0*/  FFMA R7, R16, R15, R7 ;  /* 0x0000000f10077223 */ /* 0x008fc80000000007 */
[----:B----4-:R-:W-:-:S04]  /*12c0*/  FFMA R18, R18, R23, R7 ;  /* 0x0000001712127223 */ /* 0x010fc80000000007 */
[----:B0-----:R-:W-:Y:S01]  /*12d0*/  FFMA R5, R5, R10, R18 ;  /* 0x0000000a05057223 */ /* 0x001fe20000000012 */
[----:B-1----:R-:W-:-:S04]  /*12e0*/  IMAD.WIDE R2, R0, 0x4, R2 ;  /* 0x0000000400027825 */ /* 0x002fc800078e0202 */
[----:B------:R-:W-:-:S04]  /*12f0*/  FMUL R6, R19, R6 ;  /* 0x0000000613067220 */ /* 0x000fc80000400000 */
[----:B--2---:R-:W-:-:S04]  /*1300*/  FFMA R6, R21, R12, R6 ;  /* 0x0000000c15067223 */ /* 0x004fc80000000006 */
[----:B------:R-:W-:-:S04]  /*1310*/  FFMA R4, R5, R4, R6 ;  /* 0x0000000405047223 */ /* 0x000fc80000000006 */
[----:B------:R-:W-:-:S05]  /*1320*/  FADD R5, -R4, -RZ ;  /* 0x800000ff04057221 */ /* 0x000fca0000000100 */
[----:B------:R-:W-:Y:S01]  /*1330*/  REDG.E.ADD.F32.FTZ.RN.STRONG.GPU desc[UR6][R2.64+-0x4], R5 ;  /* 0xfffffc05020079a6 */ /* 0x000fe2000c12f306 */
[----:B------:R-:W-:Y:S05]  /*1340*/  EXIT ;  /* 0x000000000000794d */ /* 0x000fea0003800000 */
.L_x_8:
[----:B------:R-:W-:-:S00]  /*1350*/  BRA `(.L_x_8) ;  /* 0xfffffffc00fc7947 */ /* 0x000fc0000383ffff */
[----:B------:R-:W-:-:S00]  /*1360*/  NOP ;  /* 0x0000000000007918 */ /* 0x000fc00000000000 */
        /* <DEDUP_REMOVED lines=9> */
.L_x_9:


//--------------------- .nv.shared._Z21kernel_smooth_sph_pdeiiiPKiPKfS2_S2_S2_S2_S2_S2_S2_S2_S2_S2_S2_S2_S2_S2_S2_S0_ffS2_Pf --------------------------
	.section	.nv.shared._Z21kernel_smooth_sph_pdeiiiPKiPKfS2_S2_S2_S2_S2_S2_S2_S2_S2_S2_S2_S2_S2_S2_S2_S0_ffS2_Pf,"aw",@nobits
	.sectionflags	@""
	.align	4
.nv.shared._Z21kernel_smooth_sph_pdeiiiPKiPKfS2_S2_S2_S2_S2_S2_S2_S2_S2_S2_S2_S2_S2_S2_S2_S0_ffS2_Pf:
	.zero		1724


//--------------------- .nv.shared.reserved.0     --------------------------
	.section	.nv.shared.reserved.0,"aw",@nobits
	.weak		__nv_reservedSMEM_offset_0_alias
	.size		__nv_reservedSMEM_offset_0_alias, 0, 64
	.other		__nv_reservedSMEM_offset_0_alias,@"STO_CUDA_RESERVED_SHARED STV_DEFAULT"
__nv_reservedSMEM_offset_0_alias:
	.zero		0
	.zero		64


//--------------------- .nv.constant0._Z21kernel_smooth_sph_pdeiiiPKiPKfS2_S2_S2_S2_S2_S2_S2_S2_S2_S2_S2_S2_S2_S2_S2_S0_ffS2_Pf --------------------------
	.section	.nv.constant0._Z21kernel_smooth_sph_pdeiiiPKiPKfS2_S2_S2_S2_S2_S2_S2_S2_S2_S2_S2_S2_S2_S2_S2_S0_ffS2_Pf,"a",@progbits
	.sectionflags	@""
	.align	4
.nv.constant0._Z21kernel_smooth_sph_pdeiiiPKiPKfS2_S2_S2_S2_S2_S2_S2_S2_S2_S2_S2_S2_S2_S2_S2_S0_ffS2_Pf:
	.zero		1080


//--------------------- SYMBOLS --------------------------

	.type		.nv.reservedSmem.offset0,@object
	.size		.nv.reservedSmem.offset0,0x4
	.type		.nv.reservedSmem.cap,@object
	.size		.nv.reservedSmem.cap,0x4
